	.target	sm_90a

	.elftype	@"ET_EXEC"


//--------------------- .note.nv.tkinfo           --------------------------
	.section	.note.nv.tkinfo,"",@"SHT_NOTE"
	.sectionflags	@"SHF_NOTE_NV_TKINFO"
	.tkinfo
        /*0018*/ 	.word	0x00000002
        /*0030*/ 	.string	""
        /*0030*/ 	.string	"ptxas"
        /*0030*/ 	.string	"Cuda compilation tools, release 13.0, V13.0.88"
        /*0030*/ 	.string	"Build cuda_13.0.r13.0/compiler.36424714_0"
        /*0030*/ 	.string	"-arch sm_90a -m 64 "



//--------------------- .note.nv.cuinfo           --------------------------
	.section	.note.nv.cuinfo,"",@"SHT_NOTE"
	.sectionflags	@"SHF_NOTE_NV_CUINFO"
        /*0018*/ 	.short	0x0002
        /*001a*/ 	.short	0x005a
        /*001c*/ 	.short	0x0082
	.zero		2


//--------------------- .nv.info                  --------------------------
	.section	.nv.info,"",@"SHT_CUDA_INFO"
	.align	4


	//----- nvinfo : EIATTR_REGCOUNT
	.align		4
        /*0000*/ 	.byte	0x04, 0x2f
        /*0002*/ 	.short	(.L_15 - .L_14)
	.align		4
.L_14:
        /*0004*/ 	.word	index@(_ZN7cutlass13device_kernelINS_4gemm6kernel13GemmUniversalIN4cute5tupleIJiiiiEEENS1_10collective13CollectiveMmaINS1_34MainloopSm90TmaGmmaWarpSpecializedILi3ENS5_IJNS4_1CILi1EEESB_SB_EEENS1_35KernelTmaWarpSpecializedCooperativeEEENS5_IJNSA_ILi128EEENSA_ILi256EEENSA_ILi64EEEEEENS_6half_tENS5_IJlSB_lEEESJ_SK_NS4_8TiledMMAINS4_8MMA_AtomIJNS4_4SM904GMMA26MMA_64x256x16_F32F16F16_SSILNSO_5MajorE0ELSQ_0ELNSO_7ScaleInE1ELSR_1EEEEEENS4_6LayoutINS5_IJNSA_ILi2EEESB_SB_EEENS5_IJSB_NSA_ILi0EEESX_EEEEENS5_IJNS4_10UnderscoreES10_S10_EEEEENS4_13SM90_TMA_LOADENS4_14ComposedLayoutINS4_7SwizzleILi3ELi4ELi3EEENS4_18smem_ptr_flag_bitsILi16EEENSU_INS5_IJNSA_ILi8EEESH_EEENS5_IJSH_SB_EEEEEEEvNS4_8identityES13_S1D_vS1E_EENS_8epilogue10collective6detail29Sm90TmaWarpSpecializedAdapterINS1H_15DefaultEpilogueISJ_SK_SK_NS1G_6thread17LinearCombinationISJ_Li1EffLNS1L_9ScaleType4KindE0ELNS_15FloatRoundStyleE2ESJ_EENS1_15EpilogueDefaultEEEEEvvEEEEvNT_6ParamsE)
        /*0008*/ 	.word	0x000000a8


	//----- nvinfo : EIATTR_FRAME_SIZE
	.align		4
.L_15:
        /*000c*/ 	.byte	0x04, 0x11
        /*000e*/ 	.short	(.L_17 - .L_16)
	.align		4
.L_16:
        /*0010*/ 	.word	index@(_ZN7cutlass13device_kernelINS_4gemm6kernel13GemmUniversalIN4cute5tupleIJiiiiEEENS1_10collective13CollectiveMmaINS1_34MainloopSm90TmaGmmaWarpSpecializedILi3ENS5_IJNS4_1CILi1EEESB_SB_EEENS1_35KernelTmaWarpSpecializedCooperativeEEENS5_IJNSA_ILi128EEENSA_ILi256EEENSA_ILi64EEEEEENS_6half_tENS5_IJlSB_lEEESJ_SK_NS4_8TiledMMAINS4_8MMA_AtomIJNS4_4SM904GMMA26MMA_64x256x16_F32F16F16_SSILNSO_5MajorE0ELSQ_0ELNSO_7ScaleInE1ELSR_1EEEEEENS4_6LayoutINS5_IJNSA_ILi2EEESB_SB_EEENS5_IJSB_NSA_ILi0EEESX_EEEEENS5_IJNS4_10UnderscoreES10_S10_EEEEENS4_13SM90_TMA_LOADENS4_14ComposedLayoutINS4_7SwizzleILi3ELi4ELi3EEENS4_18smem_ptr_flag_bitsILi16EEENSU_INS5_IJNSA_ILi8EEESH_EEENS5_IJSH_SB_EEEEEEEvNS4_8identityES13_S1D_vS1E_EENS_8epilogue10collective6detail29Sm90TmaWarpSpecializedAdapterINS1H_15DefaultEpilogueISJ_SK_SK_NS1G_6thread17LinearCombinationISJ_Li1EffLNS1L_9ScaleType4KindE0ELNS_15FloatRoundStyleE2ESJ_EENS1_15EpilogueDefaultEEEEEvvEEEEvNT_6ParamsE)
        /*0014*/ 	.word	0x00000000


	//----- nvinfo : EIATTR_MIN_STACK_SIZE
	.align		4
.L_17:
        /*0018*/ 	.byte	0x04, 0x12
        /*001a*/ 	.short	(.L_19 - .L_18)
	.align		4
.L_18:
        /*001c*/ 	.word	index@(_ZN7cutlass13device_kernelINS_4gemm6kernel13GemmUniversalIN4cute5tupleIJiiiiEEENS1_10collective13CollectiveMmaINS1_34MainloopSm90TmaGmmaWarpSpecializedILi3ENS5_IJNS4_1CILi1EEESB_SB_EEENS1_35KernelTmaWarpSpecializedCooperativeEEENS5_IJNSA_ILi128EEENSA_ILi256EEENSA_ILi64EEEEEENS_6half_tENS5_IJlSB_lEEESJ_SK_NS4_8TiledMMAINS4_8MMA_AtomIJNS4_4SM904GMMA26MMA_64x256x16_F32F16F16_SSILNSO_5MajorE0ELSQ_0ELNSO_7ScaleInE1ELSR_1EEEEEENS4_6LayoutINS5_IJNSA_ILi2EEESB_SB_EEENS5_IJSB_NSA_ILi0EEESX_EEEEENS5_IJNS4_10UnderscoreES10_S10_EEEEENS4_13SM90_TMA_LOADENS4_14ComposedLayoutINS4_7SwizzleILi3ELi4ELi3EEENS4_18smem_ptr_flag_bitsILi16EEENSU_INS5_IJNSA_ILi8EEESH_EEENS5_IJSH_SB_EEEEEEEvNS4_8identityES13_S1D_vS1E_EENS_8epilogue10collective6detail29Sm90TmaWarpSpecializedAdapterINS1H_15DefaultEpilogueISJ_SK_SK_NS1G_6thread17LinearCombinationISJ_Li1EffLNS1L_9ScaleType4KindE0ELNS_15FloatRoundStyleE2ESJ_EENS1_15EpilogueDefaultEEEEEvvEEEEvNT_6ParamsE)
        /*0020*/ 	.word	0x00000000
.L_19:


//--------------------- .nv.compat                --------------------------
	.section	.nv.compat,"",@"SHT_CUDA_COMPAT_INFO"
	.align	4
        /*0000*/ 	.byte	0x02, 0x09, 0x01, 0x00, 0x02, 0x02, 0x04, 0x00, 0x02, 0x05, 0x05, 0x00, 0x03, 0x07, 0x01, 0x01
        /*0010*/ 	.byte	0x02, 0x03, 0x01, 0x00, 0x02, 0x06, 0x01, 0x00, 0x04, 0x0b, 0x08, 0x00, 0x00, 0x00, 0x00, 0x00
        /*0020*/ 	.byte	0x00, 0x00, 0x00, 0x00


//--------------------- .nv.info._ZN7cutlass13device_kernelINS_4gemm6kernel13GemmUniversalIN4cute5tupleIJiiiiEEENS1_10collective13CollectiveMmaINS1_34MainloopSm90TmaGmmaWarpSpecializedILi3ENS5_IJNS4_1CILi1EEESB_SB_EEENS1_35KernelTmaWarpSpecializedCooperativeEEENS5_IJNSA_ILi128EEENSA_ILi256EEENSA_ILi64EEEEEENS_6half_tENS5_IJlSB_lEEESJ_SK_NS4_8TiledMMAINS4_8MMA_AtomIJNS4_4SM904GMMA26MMA_64x256x16_F32F16F16_SSILNSO_5MajorE0ELSQ_0ELNSO_7ScaleInE1ELSR_1EEEEEENS4_6LayoutINS5_IJNSA_ILi2EEESB_SB_EEENS5_IJSB_NSA_ILi0EEESX_EEEEENS5_IJNS4_10UnderscoreES10_S10_EEEEENS4_13SM90_TMA_LOADENS4_14ComposedLayoutINS4_7SwizzleILi3ELi4ELi3EEENS4_18smem_ptr_flag_bitsILi16EEENSU_INS5_IJNSA_ILi8EEESH_EEENS5_IJSH_SB_EEEEEEEvNS4_8identityES13_S1D_vS1E_EENS_8epilogue10collective6detail29Sm90TmaWarpSpecializedAdapterINS1H_15DefaultEpilogueISJ_SK_SK_NS1G_6thread17LinearCombinationISJ_Li1EffLNS1L_9ScaleType4KindE0ELNS_15FloatRoundStyleE2ESJ_EENS1_15EpilogueDefaultEEEEEvvEEEEvNT_6ParamsE --------------------------
	.section	.nv.info._ZN7cutlass13device_kernelINS_4gemm6kernel13GemmUniversalIN4cute5tupleIJiiiiEEENS1_10collective13CollectiveMmaINS1_34MainloopSm90TmaGmmaWarpSpecializedILi3ENS5_IJNS4_1CILi1EEESB_SB_EEENS1_35KernelTmaWarpSpecializedCooperativeEEENS5_IJNSA_ILi128EEENSA_ILi256EEENSA_ILi64EEEEEENS_6half_tENS5_IJlSB_lEEESJ_SK_NS4_8TiledMMAINS4_8MMA_AtomIJNS4_4SM904GMMA26MMA_64x256x16_F32F16F16_SSILNSO_5MajorE0ELSQ_0ELNSO_7ScaleInE1ELSR_1EEEEEENS4_6LayoutINS5_IJNSA_ILi2EEESB_SB_EEENS5_IJSB_NSA_ILi0EEESX_EEEEENS5_IJNS4_10UnderscoreES10_S10_EEEEENS4_13SM90_TMA_LOADENS4_14ComposedLayoutINS4_7SwizzleILi3ELi4ELi3EEENS4_18smem_ptr_flag_bitsILi16EEENSU_INS5_IJNSA_ILi8EEESH_EEENS5_IJSH_SB_EEEEEEEvNS4_8identityES13_S1D_vS1E_EENS_8epilogue10collective6detail29Sm90TmaWarpSpecializedAdapterINS1H_15DefaultEpilogueISJ_SK_SK_NS1G_6thread17LinearCombinationISJ_Li1EffLNS1L_9ScaleType4KindE0ELNS_15FloatRoundStyleE2ESJ_EENS1_15EpilogueDefaultEEEEEvvEEEEvNT_6ParamsE,"",@"SHT_CUDA_INFO"
	.sectionflags	@""
	.align	4


	//----- nvinfo : EIATTR_CUDA_API_VERSION
	.align		4
        /*0000*/ 	.byte	0x04, 0x37
        /*0002*/ 	.short	(.L_21 - .L_20)
.L_20:
        /*0004*/ 	.word	0x00000082


	//----- nvinfo : EIATTR_KPARAM_INFO
	.align		4
.L_21:
        /*0008*/ 	.byte	0x04, 0x17
        /*000a*/ 	.short	(.L_23 - .L_22)
.L_22:
        /*000c*/ 	.word	0x00000000
        /*0010*/ 	.short	0x0000
        /*0012*/ 	.short	0x0070
        /*0014*/ 	.byte	0x00, 0xf0, 0x01, 0x10


	//----- nvinfo : EIATTR_SPARSE_MMA_MASK
	.align		4
.L_23:
        /*0018*/ 	.byte	0x03, 0x50
        /*001a*/ 	.short	0x0000


	//----- nvinfo : EIATTR_MAXREG_COUNT
	.align		4
        /*001c*/ 	.byte	0x03, 0x1b
        /*001e*/ 	.short	0x00a8


	//----- nvinfo : EIATTR_NUM_BARRIERS
	.align		4
        /*0020*/ 	.byte	0x02, 0x4c
        /*0022*/ 	.byte	0x01
	.zero		1


	//----- nvinfo : EIATTR_EXTERNS
	.align		4
        /*0024*/ 	.byte	0x04, 0x0f
        /*0026*/ 	.short	(.L_25 - .L_24)


	//   ....[0]....
	.align		4
.L_24:
        /*0028*/ 	.word	index@(__assertfail)


	//----- nvinfo : EIATTR_MERCURY_ISA_VERSION
	.align		4
.L_25:
        /*002c*/ 	.byte	0x03, 0x5f
        /*002e*/ 	.short	0x0101


	//----- nvinfo : EIATTR_INT_WARP_WIDE_INSTR_OFFSETS
	.align		4
        /*0030*/ 	.byte	0x04, 0x31
        /*0032*/ 	.short	(.L_27 - .L_26)


	//   ....[0]....
.L_26:
        /*0034*/ 	.word	0x00000390


	//   ....[1]....
        /*0038*/ 	.word	0x000003c0


	//   ....[2]....
        /*003c*/ 	.word	0x000004a0


	//----- nvinfo : EIATTR_COOP_GROUP_MASK_REGIDS
	.align		4
.L_27:
        /*0040*/ 	.byte	0x04, 0x29
        /*0042*/ 	.short	(.L_29 - .L_28)


	//   ....[0]....
.L_28:
        /*0044*/ 	.word	0xffffffff


	//   ....[1]....
        /*0048*/ 	.word	0xffffffff


	//   ....[2]....
        /*004c*/ 	.word	0xffffffff


	//   ....[3]....
        /*0050*/ 	.word	0xffffffff


	//   ....[4]....
        /*0054*/ 	.word	0xffffffff


	//----- nvinfo : EIATTR_COOP_GROUP_INSTR_OFFSETS
	.align		4
.L_29:
        /*0058*/ 	.byte	0x04, 0x28
        /*005a*/ 	.short	(.L_31 - .L_30)


	//   ....[0]....
.L_30:
        /*005c*/ 	.word	0x00000060


	//   ....[1]....
        /*0060*/ 	.word	0x00000070


	//   ....[2]....
        /*0064*/ 	.word	0x00000130


	//   ....[3]....
        /*0068*/ 	.word	0x000002a0


	//   ....[4]....
        /*006c*/ 	.word	0x00000f50


	//----- nvinfo : EIATTR_REG_RECONFIG
	.align		4
.L_31:
        /*0070*/ 	.byte	0x01, 0x54
	.zero		2


	//----- nvinfo : EIATTR_SYSCALL_OFFSETS
	.align		4
        /*0074*/ 	.byte	0x04, 0x46
        /*0076*/ 	.short	(.L_33 - .L_32)


	//   ....[0]....
.L_32:
        /*0078*/ 	.word	0x00001110


	//----- nvinfo : EIATTR_MBARRIER_INSTR_OFFSETS
	.align		4
.L_33:
        /*007c*/ 	.byte	0x04, 0x39
        /*007e*/ 	.short	(.L_35 - .L_34)


	//   ....[0]....
.L_34:
        /*0080*/ 	.word	0x00000230
        /*0084*/ 	.word	0x000000ff
        /*0088*/ 	.word	0x00000000
        /*008c*/ 	.short	0x0100
        /*008e*/ 	.byte	0x08
	.zero		1


	//   ....[1]....
        /*0090*/ 	.word	0x00000240
        /*0094*/ 	.word	0x000000ff
        /*0098*/ 	.word	0x00000018
        /*009c*/ 	.short	0x0100
        /*009e*/ 	.byte	0x08
	.zero		1


	//   ....[2]....
        /*00a0*/ 	.word	0x00000250
        /*00a4*/ 	.word	0x000000ff
        /*00a8*/ 	.word	0x00000008
        /*00ac*/ 	.short	0x0100
        /*00ae*/ 	.byte	0x08
	.zero		1


	//   ....[3]....
        /*00b0*/ 	.word	0x00000260
        /*00b4*/ 	.word	0x000000ff
        /*00b8*/ 	.word	0x00000020
        /*00bc*/ 	.short	0x0100
        /*00be*/ 	.byte	0x08
	.zero		1


	//   ....[4]....
        /*00c0*/ 	.word	0x00000270
        /*00c4*/ 	.word	0x000000ff
        /*00c8*/ 	.word	0x00000010
        /*00cc*/ 	.short	0x0100
        /*00ce*/ 	.byte	0x08
	.zero		1


	//   ....[5]....
        /*00d0*/ 	.word	0x00000280
        /*00d4*/ 	.word	0x000000ff
        /*00d8*/ 	.word	0x00000028
        /*00dc*/ 	.short	0x0100
        /*00de*/ 	.byte	0x08
	.zero		1


	//   ....[6]....
        /*00e0*/ 	.word	0x00000510
        /*00e4*/ 	.word	0x000000ff
        /*00e8*/ 	.word	0x00000040
        /*00ec*/ 	.short	0x0100
        /*00ee*/ 	.byte	0x06
	.zero		1


	//   ....[7]....
        /*00f0*/ 	.word	0x00000570
        /*00f4*/ 	.word	0x000000ff
        /*00f8*/ 	.word	0x00000048
        /*00fc*/ 	.short	0x0100
        /*00fe*/ 	.byte	0x06
	.zero		1


	//   ....[8]....
        /*0100*/ 	.word	0x00001190
        /*0104*/ 	.word	0x00000003
        /*0108*/ 	.word	0x00000000
        /*010c*/ 	.short	0x010a
        /*010e*/ 	.byte	0x3f
	.zero		1


	//   ....[9]....
        /*0110*/ 	.word	0x000011d0
        /*0114*/ 	.word	0x00000003
        /*0118*/ 	.word	0x00000000
        /*011c*/ 	.short	0x010a
        /*011e*/ 	.byte	0x3f
	.zero		1


	//   ....[10]....
        /*0120*/ 	.word	0x000015a0
        /*0124*/ 	.word	0x000000ff
        /*0128*/ 	.word	0x00000000
        /*012c*/ 	.short	0x010a
        /*012e*/ 	.byte	0x08
	.zero		1


	//   ....[11]....
        /*0130*/ 	.word	0x000015e0
        /*0134*/ 	.word	0x000000ff
        /*0138*/ 	.word	0x00000000
        /*013c*/ 	.short	0x010a
        /*013e*/ 	.byte	0x08
	.zero		1


	//   ....[12]....
        /*0140*/ 	.word	0x00001870
        /*0144*/ 	.word	0x000000ff
        /*0148*/ 	.word	0x00000000
        /*014c*/ 	.short	0x0101
        /*014e*/ 	.byte	0x08
	.zero		1


	//   ....[13]....
        /*0150*/ 	.word	0x00001a70
        /*0154*/ 	.word	0x000000ff
        /*0158*/ 	.word	0x00000000
        /*015c*/ 	.short	0x0101
        /*015e*/ 	.byte	0x06
	.zero		1


	//   ....[14]....
        /*0160*/ 	.word	0x0000a8e0
        /*0164*/ 	.word	0x0000000e
        /*0168*/ 	.word	0x00000018
        /*016c*/ 	.short	0x010a
        /*016e*/ 	.byte	0x3f
	.zero		1


	//   ....[15]....
        /*0170*/ 	.word	0x0000ac60
        /*0174*/ 	.word	0x00000006
        /*0178*/ 	.word	0x00000048
        /*017c*/ 	.short	0x0101
        /*017e*/ 	.byte	0x3f
	.zero		1


	//   ....[16]....
        /*0180*/ 	.word	0x0000b390
        /*0184*/ 	.word	0x00000007
        /*0188*/ 	.word	0x00000000
        /*018c*/ 	.short	0x010a
        /*018e*/ 	.byte	0x3f
	.zero		1


	//   ....[17]....
        /*0190*/ 	.word	0x0000b410
        /*0194*/ 	.word	0x00000009
        /*0198*/ 	.word	0x00000000
        /*019c*/ 	.short	0x010a
        /*019e*/ 	.byte	0x3f
	.zero		1


	//   ....[18]....
        /*01a0*/ 	.word	0x0000b4a0
        /*01a4*/ 	.word	0x00000003
        /*01a8*/ 	.word	0x00000000
        /*01ac*/ 	.short	0x010a
        /*01ae*/ 	.byte	0x3f
	.zero		1


	//   ....[19]....
        /*01b0*/ 	.word	0x0000b500
        /*01b4*/ 	.word	0x00000003
        /*01b8*/ 	.word	0x00000000
        /*01bc*/ 	.short	0x010a
        /*01be*/ 	.byte	0x3f
	.zero		1


	//   ....[20]....
        /*01c0*/ 	.word	0x0000b560
        /*01c4*/ 	.word	0x00000004
        /*01c8*/ 	.word	0x00000000
        /*01cc*/ 	.short	0x010a
        /*01ce*/ 	.byte	0x3f
	.zero		1


	//   ....[21]....
        /*01d0*/ 	.word	0x0000b630
        /*01d4*/ 	.word	0x0000000e
        /*01d8*/ 	.word	0x00000018
        /*01dc*/ 	.short	0x010a
        /*01de*/ 	.byte	0x3f
	.zero		1


	//   ....[22]....
        /*01e0*/ 	.word	0x0000b700
        /*01e4*/ 	.word	0x00000007
        /*01e8*/ 	.word	0x00000000
        /*01ec*/ 	.short	0x010a
        /*01ee*/ 	.byte	0x3f
	.zero		1


	//   ....[23]....
        /*01f0*/ 	.word	0x0000b750
        /*01f4*/ 	.word	0x00000009
        /*01f8*/ 	.word	0x00000000
        /*01fc*/ 	.short	0x010a
        /*01fe*/ 	.byte	0x3f
	.zero		1


	//----- nvinfo : EIATTR_NUM_MBARRIERS
	.align		4
.L_35:
        /*0200*/ 	.byte	0x03, 0x38
        /*0202*/ 	.short	0x0008


	//----- nvinfo : EIATTR_EXIT_INSTR_OFFSETS
	.align		4
        /*0204*/ 	.byte	0x04, 0x1c
        /*0206*/ 	.short	(.L_37 - .L_36)


	//   ....[0]....
.L_36:
        /*0208*/ 	.word	0x000005c0


	//   ....[1]....
        /*020c*/ 	.word	0x00000e80


	//   ....[2]....
        /*0210*/ 	.word	0x00009f50


	//   ....[3]....
        /*0214*/ 	.word	0x0000a580


	//   ....[4]....
        /*0218*/ 	.word	0x0000b4f0


	//----- nvinfo : EIATTR_MAX_THREADS
	.align		4
.L_37:
        /*021c*/ 	.byte	0x04, 0x05
        /*021e*/ 	.short	(.L_39 - .L_38)
.L_38:
        /*0220*/ 	.word	0x00000180
        /*0224*/ 	.word	0x00000001
        /*0228*/ 	.word	0x00000001


	//----- nvinfo : EIATTR_CRS_STACK_SIZE
	.align		4
.L_39:
        /*022c*/ 	.byte	0x04, 0x1e
        /*022e*/ 	.short	(.L_41 - .L_40)
.L_40:
        /*0230*/ 	.word	0x00000000


	//----- nvinfo : EIATTR_CBANK_PARAM_SIZE
	.align		4
.L_41:
        /*0234*/ 	.byte	0x03, 0x19
        /*0236*/ 	.short	0x0470


	//----- nvinfo : EIATTR_PARAM_CBANK
	.align		4
        /*0238*/ 	.byte	0x04, 0x0a
        /*023a*/ 	.short	(.L_43 - .L_42)
	.align		4
.L_42:
        /*023c*/ 	.word	index@(.nv.constant0._ZN7cutlass13device_kernelINS_4gemm6kernel13GemmUniversalIN4cute5tupleIJiiiiEEENS1_10collective13CollectiveMmaINS1_34MainloopSm90TmaGmmaWarpSpecializedILi3ENS5_IJNS4_1CILi1EEESB_SB_EEENS1_35KernelTmaWarpSpecializedCooperativeEEENS5_IJNSA_ILi128EEENSA_ILi256EEENSA_ILi64EEEEEENS_6half_tENS5_IJlSB_lEEESJ_SK_NS4_8TiledMMAINS4_8MMA_AtomIJNS4_4SM904GMMA26MMA_64x256x16_F32F16F16_SSILNSO_5MajorE0ELSQ_0ELNSO_7ScaleInE1ELSR_1EEEEEENS4_6LayoutINS5_IJNSA_ILi2EEESB_SB_EEENS5_IJSB_NSA_ILi0EEESX_EEEEENS5_IJNS4_10UnderscoreES10_S10_EEEEENS4_13SM90_TMA_LOADENS4_14ComposedLayoutINS4_7SwizzleILi3ELi4ELi3EEENS4_18smem_ptr_flag_bitsILi16EEENSU_INS5_IJNSA_ILi8EEESH_EEENS5_IJSH_SB_EEEEEEEvNS4_8identityES13_S1D_vS1E_EENS_8epilogue10collective6detail29Sm90TmaWarpSpecializedAdapterINS1H_15DefaultEpilogueISJ_SK_SK_NS1G_6thread17LinearCombinationISJ_Li1EffLNS1L_9ScaleType4KindE0ELNS_15FloatRoundStyleE2ESJ_EENS1_15EpilogueDefaultEEEEEvvEEEEvNT_6ParamsE)
        /*0240*/ 	.short	0x0210
        /*0242*/ 	.short	0x0470


	//----- nvinfo : EIATTR_SW_WAR
	.align		4
.L_43:
        /*0244*/ 	.byte	0x04, 0x36
        /*0246*/ 	.short	(.L_45 - .L_44)
.L_44:
        /*0248*/ 	.word	0x00000008
.L_45:


//--------------------- .nv.callgraph             --------------------------
	.section	.nv.callgraph,"",@"SHT_CUDA_CALLGRAPH"
	.align	4
	.sectionentsize	8
	.align		4
        /*0000*/ 	.word	0x00000000
	.align		4
        /*0004*/ 	.word	0xffffffff
	.align		4
        /*0008*/ 	.word	index@(_ZN7cutlass13device_kernelINS_4gemm6kernel13GemmUniversalIN4cute5tupleIJiiiiEEENS1_10collective13CollectiveMmaINS1_34MainloopSm90TmaGmmaWarpSpecializedILi3ENS5_IJNS4_1CILi1EEESB_SB_EEENS1_35KernelTmaWarpSpecializedCooperativeEEENS5_IJNSA_ILi128EEENSA_ILi256EEENSA_ILi64EEEEEENS_6half_tENS5_IJlSB_lEEESJ_SK_NS4_8TiledMMAINS4_8MMA_AtomIJNS4_4SM904GMMA26MMA_64x256x16_F32F16F16_SSILNSO_5MajorE0ELSQ_0ELNSO_7ScaleInE1ELSR_1EEEEEENS4_6LayoutINS5_IJNSA_ILi2EEESB_SB_EEENS5_IJSB_NSA_ILi0EEESX_EEEEENS5_IJNS4_10UnderscoreES10_S10_EEEEENS4_13SM90_TMA_LOADENS4_14ComposedLayoutINS4_7SwizzleILi3ELi4ELi3EEENS4_18smem_ptr_flag_bitsILi16EEENSU_INS5_IJNSA_ILi8EEESH_EEENS5_IJSH_SB_EEEEEEEvNS4_8identityES13_S1D_vS1E_EENS_8epilogue10collective6detail29Sm90TmaWarpSpecializedAdapterINS1H_15DefaultEpilogueISJ_SK_SK_NS1G_6thread17LinearCombinationISJ_Li1EffLNS1L_9ScaleType4KindE0ELNS_15FloatRoundStyleE2ESJ_EENS1_15EpilogueDefaultEEEEEvvEEEEvNT_6ParamsE)
	.align		4
        /*000c*/ 	.word	index@(__assertfail)
	.align		4
        /*0010*/ 	.word	0x00000000
	.align		4
        /*0014*/ 	.word	0xfffffffe
	.align		4
        /*0018*/ 	.word	0x00000000
	.align		4
        /*001c*/ 	.word	0xfffffffd
	.align		4
        /*0020*/ 	.word	0x00000000
	.align		4
        /*0024*/ 	.word	0xfffffffc


//--------------------- .nv.constant4             --------------------------
	.section	.nv.constant4,"a",@progbits
	.align	8
	.align		8
.nv.constant4:
        /*0000*/ 	.dword	__assertfail
	.align		8
        /*0008*/ 	.dword	__unnamed_1
	.align		8
        /*0010*/ 	.dword	_ZN40_INTERNAL_b79801de_4_k_cu_b95146d3_215884cuda3std3__45__cpo5beginE
	.align		8
        /*0018*/ 	.dword	_ZN40_INTERNAL_b79801de_4_k_cu_b95146d3_215884cuda3std3__45__cpo3endE
	.align		8
        /*0020*/ 	.dword	_ZN40_INTERNAL_b79801de_4_k_cu_b95146d3_215884cuda3std3__45__cpo6cbeginE
	.align		8
        /*0028*/ 	.dword	_ZN40_INTERNAL_b79801de_4_k_cu_b95146d3_215884cuda3std3__45__cpo4cendE
	.align		8
        /*0030*/ 	.dword	_ZN40_INTERNAL_b79801de_4_k_cu_b95146d3_215884cuda3std3__442_GLOBAL__N__b79801de_4_k_cu_b95146d3_215886ignoreE
	.align		8
        /*0038*/ 	.dword	_ZN40_INTERNAL_b79801de_4_k_cu_b95146d3_215884cuda3std3__419piecewise_constructE
	.align		8
        /*0040*/ 	.dword	_ZN40_INTERNAL_b79801de_4_k_cu_b95146d3_215884cuda3std3__48in_placeE
	.align		8
        /*0048*/ 	.dword	_ZN40_INTERNAL_b79801de_4_k_cu_b95146d3_215884cuda3std6ranges3__45__cpo4swapE
	.align		8
        /*0050*/ 	.dword	_ZN40_INTERNAL_b79801de_4_k_cu_b95146d3_215884cuda3std6ranges3__45__cpo9iter_moveE
	.align		8
        /*0058*/ 	.dword	_ZN40_INTERNAL_b79801de_4_k_cu_b95146d3_215884cute7productE
	.align		8
        /*0060*/ 	.dword	_ZN40_INTERNAL_b79801de_4_k_cu_b95146d3_215884cute1_E
	.align		8
        /*0068*/ 	.dword	$str$22
	.align		8
        /*0070*/ 	.dword	$str$23


//--------------------- .text._ZN7cutlass13device_kernelINS_4gemm6kernel13GemmUniversalIN4cute5tupleIJiiiiEEENS1_10collective13CollectiveMmaINS1_34MainloopSm90TmaGmmaWarpSpecializedILi3ENS5_IJNS4_1CILi1EEESB_SB_EEENS1_35KernelTmaWarpSpecializedCooperativeEEENS5_IJNSA_ILi128EEENSA_ILi256EEENSA_ILi64EEEEEENS_6half_tENS5_IJlSB_lEEESJ_SK_NS4_8TiledMMAINS4_8MMA_AtomIJNS4_4SM904GMMA26MMA_64x256x16_F32F16F16_SSILNSO_5MajorE0ELSQ_0ELNSO_7ScaleInE1ELSR_1EEEEEENS4_6LayoutINS5_IJNSA_ILi2EEESB_SB_EEENS5_IJSB_NSA_ILi0EEESX_EEEEENS5_IJNS4_10UnderscoreES10_S10_EEEEENS4_13SM90_TMA_LOADENS4_14ComposedLayoutINS4_7SwizzleILi3ELi4ELi3EEENS4_18smem_ptr_flag_bitsILi16EEENSU_INS5_IJNSA_ILi8EEESH_EEENS5_IJSH_SB_EEEEEEEvNS4_8identityES13_S1D_vS1E_EENS_8epilogue10collective6detail29Sm90TmaWarpSpecializedAdapterINS1H_15DefaultEpilogueISJ_SK_SK_NS1G_6thread17LinearCombinationISJ_Li1EffLNS1L_9ScaleType4KindE0ELNS_15FloatRoundStyleE2ESJ_EENS1_15EpilogueDefaultEEEEEvvEEEEvNT_6ParamsE --------------------------
	.section	.text._ZN7cutlass13device_kernelINS_4gemm6kernel13GemmUniversalIN4cute5tupleIJiiiiEEENS1_10collective13CollectiveMmaINS1_34MainloopSm90TmaGmmaWarpSpecializedILi3ENS5_IJNS4_1CILi1EEESB_SB_EEENS1_35KernelTmaWarpSpecializedCooperativeEEENS5_IJNSA_ILi128EEENSA_ILi256EEENSA_ILi64EEEEEENS_6half_tENS5_IJlSB_lEEESJ_SK_NS4_8TiledMMAINS4_8MMA_AtomIJNS4_4SM904GMMA26MMA_64x256x16_F32F16F16_SSILNSO_5MajorE0ELSQ_0ELNSO_7ScaleInE1ELSR_1EEEEEENS4_6LayoutINS5_IJNSA_ILi2EEESB_SB_EEENS5_IJSB_NSA_ILi0EEESX_EEEEENS5_IJNS4_10UnderscoreES10_S10_EEEEENS4_13SM90_TMA_LOADENS4_14ComposedLayoutINS4_7SwizzleILi3ELi4ELi3EEENS4_18smem_ptr_flag_bitsILi16EEENSU_INS5_IJNSA_ILi8EEESH_EEENS5_IJSH_SB_EEEEEEEvNS4_8identityES13_S1D_vS1E_EENS_8epilogue10collective6detail29Sm90TmaWarpSpecializedAdapterINS1H_15DefaultEpilogueISJ_SK_SK_NS1G_6thread17LinearCombinationISJ_Li1EffLNS1L_9ScaleType4KindE0ELNS_15FloatRoundStyleE2ESJ_EENS1_15EpilogueDefaultEEEEEvvEEEEvNT_6ParamsE,"ax",@progbits
	.align	128
.text._ZN7cutlass13device_kernelINS_4gemm6kernel13GemmUniversalIN4cute5tupleIJiiiiEEENS1_10collective13CollectiveMmaINS1_34MainloopSm90TmaGmmaWarpSpecializedILi3ENS5_IJNS4_1CILi1EEESB_SB_EEENS1_35KernelTmaWarpSpecializedCooperativeEEENS5_IJNSA_ILi128EEENSA_ILi256EEENSA_ILi64EEEEEENS_6half_tENS5_IJlSB_lEEESJ_SK_NS4_8TiledMMAINS4_8MMA_AtomIJNS4_4SM904GMMA26MMA_64x256x16_F32F16F16_SSILNSO_5MajorE0ELSQ_0ELNSO_7ScaleInE1ELSR_1EEEEEENS4_6LayoutINS5_IJNSA_ILi2EEESB_SB_EEENS5_IJSB_NSA_ILi0EEESX_EEEEENS5_IJNS4_10UnderscoreES10_S10_EEEEENS4_13SM90_TMA_LOADENS4_14ComposedLayoutINS4_7SwizzleILi3ELi4ELi3EEENS4_18smem_ptr_flag_bitsILi16EEENSU_INS5_IJNSA_ILi8EEESH_EEENS5_IJSH_SB_EEEEEEEvNS4_8identityES13_S1D_vS1E_EENS_8epilogue10collective6detail29Sm90TmaWarpSpecializedAdapterINS1H_15DefaultEpilogueISJ_SK_SK_NS1G_6thread17LinearCombinationISJ_Li1EffLNS1L_9ScaleType4KindE0ELNS_15FloatRoundStyleE2ESJ_EENS1_15EpilogueDefaultEEEEEvvEEEEvNT_6ParamsE:
        .type           _ZN7cutlass13device_kernelINS_4gemm6kernel13GemmUniversalIN4cute5tupleIJiiiiEEENS1_10collective13CollectiveMmaINS1_34MainloopSm90TmaGmmaWarpSpecializedILi3ENS5_IJNS4_1CILi1EEESB_SB_EEENS1_35KernelTmaWarpSpecializedCooperativeEEENS5_IJNSA_ILi128EEENSA_ILi256EEENSA_ILi64EEEEEENS_6half_tENS5_IJlSB_lEEESJ_SK_NS4_8TiledMMAINS4_8MMA_AtomIJNS4_4SM904GMMA26MMA_64x256x16_F32F16F16_SSILNSO_5MajorE0ELSQ_0ELNSO_7ScaleInE1ELSR_1EEEEEENS4_6LayoutINS5_IJNSA_ILi2EEESB_SB_EEENS5_IJSB_NSA_ILi0EEESX_EEEEENS5_IJNS4_10UnderscoreES10_S10_EEEEENS4_13SM90_TMA_LOADENS4_14ComposedLayoutINS4_7SwizzleILi3ELi4ELi3EEENS4_18smem_ptr_flag_bitsILi16EEENSU_INS5_IJNSA_ILi8EEESH_EEENS5_IJSH_SB_EEEEEEEvNS4_8identityES13_S1D_vS1E_EENS_8epilogue10collective6detail29Sm90TmaWarpSpecializedAdapterINS1H_15DefaultEpilogueISJ_SK_SK_NS1G_6thread17LinearCombinationISJ_Li1EffLNS1L_9ScaleType4KindE0ELNS_15FloatRoundStyleE2ESJ_EENS1_15EpilogueDefaultEEEEEvvEEEEvNT_6ParamsE,@function
        .size           _ZN7cutlass13device_kernelINS_4gemm6kernel13GemmUniversalIN4cute5tupleIJiiiiEEENS1_10collective13CollectiveMmaINS1_34MainloopSm90TmaGmmaWarpSpecializedILi3ENS5_IJNS4_1CILi1EEESB_SB_EEENS1_35KernelTmaWarpSpecializedCooperativeEEENS5_IJNSA_ILi128EEENSA_ILi256EEENSA_ILi64EEEEEENS_6half_tENS5_IJlSB_lEEESJ_SK_NS4_8TiledMMAINS4_8MMA_AtomIJNS4_4SM904GMMA26MMA_64x256x16_F32F16F16_SSILNSO_5MajorE0ELSQ_0ELNSO_7ScaleInE1ELSR_1EEEEEENS4_6LayoutINS5_IJNSA_ILi2EEESB_SB_EEENS5_IJSB_NSA_ILi0EEESX_EEEEENS5_IJNS4_10UnderscoreES10_S10_EEEEENS4_13SM90_TMA_LOADENS4_14ComposedLayoutINS4_7SwizzleILi3ELi4ELi3EEENS4_18smem_ptr_flag_bitsILi16EEENSU_INS5_IJNSA_ILi8EEESH_EEENS5_IJSH_SB_EEEEEEEvNS4_8identityES13_S1D_vS1E_EENS_8epilogue10collective6detail29Sm90TmaWarpSpecializedAdapterINS1H_15DefaultEpilogueISJ_SK_SK_NS1G_6thread17LinearCombinationISJ_Li1EffLNS1L_9ScaleType4KindE0ELNS_15FloatRoundStyleE2ESJ_EENS1_15EpilogueDefaultEEEEEvvEEEEvNT_6ParamsE,(.L_x_320 - _ZN7cutlass13device_kernelINS_4gemm6kernel13GemmUniversalIN4cute5tupleIJiiiiEEENS1_10collective13CollectiveMmaINS1_34MainloopSm90TmaGmmaWarpSpecializedILi3ENS5_IJNS4_1CILi1EEESB_SB_EEENS1_35KernelTmaWarpSpecializedCooperativeEEENS5_IJNSA_ILi128EEENSA_ILi256EEENSA_ILi64EEEEEENS_6half_tENS5_IJlSB_lEEESJ_SK_NS4_8TiledMMAINS4_8MMA_AtomIJNS4_4SM904GMMA26MMA_64x256x16_F32F16F16_SSILNSO_5MajorE0ELSQ_0ELNSO_7ScaleInE1ELSR_1EEEEEENS4_6LayoutINS5_IJNSA_ILi2EEESB_SB_EEENS5_IJSB_NSA_ILi0EEESX_EEEEENS5_IJNS4_10UnderscoreES10_S10_EEEEENS4_13SM90_TMA_LOADENS4_14ComposedLayoutINS4_7SwizzleILi3ELi4ELi3EEENS4_18smem_ptr_flag_bitsILi16EEENSU_INS5_IJNSA_ILi8EEESH_EEENS5_IJSH_SB_EEEEEEEvNS4_8identityES13_S1D_vS1E_EENS_8epilogue10collective6detail29Sm90TmaWarpSpecializedAdapterINS1H_15DefaultEpilogueISJ_SK_SK_NS1G_6thread17LinearCombinationISJ_Li1EffLNS1L_9ScaleType4KindE0ELNS_15FloatRoundStyleE2ESJ_EENS1_15EpilogueDefaultEEEEEvvEEEEvNT_6ParamsE)
        .other          _ZN7cutlass13device_kernelINS_4gemm6kernel13GemmUniversalIN4cute5tupleIJiiiiEEENS1_10collective13CollectiveMmaINS1_34MainloopSm90TmaGmmaWarpSpecializedILi3ENS5_IJNS4_1CILi1EEESB_SB_EEENS1_35KernelTmaWarpSpecializedCooperativeEEENS5_IJNSA_ILi128EEENSA_ILi256EEENSA_ILi64EEEEEENS_6half_tENS5_IJlSB_lEEESJ_SK_NS4_8TiledMMAINS4_8MMA_AtomIJNS4_4SM904GMMA26MMA_64x256x16_F32F16F16_SSILNSO_5MajorE0ELSQ_0ELNSO_7ScaleInE1ELSR_1EEEEEENS4_6LayoutINS5_IJNSA_ILi2EEESB_SB_EEENS5_IJSB_NSA_ILi0EEESX_EEEEENS5_IJNS4_10UnderscoreES10_S10_EEEEENS4_13SM90_TMA_LOADENS4_14ComposedLayoutINS4_7SwizzleILi3ELi4ELi3EEENS4_18smem_ptr_flag_bitsILi16EEENSU_INS5_IJNSA_ILi8EEESH_EEENS5_IJSH_SB_EEEEEEEvNS4_8identityES13_S1D_vS1E_EENS_8epilogue10collective6detail29Sm90TmaWarpSpecializedAdapterINS1H_15DefaultEpilogueISJ_SK_SK_NS1G_6thread17LinearCombinationISJ_Li1EffLNS1L_9ScaleType4KindE0ELNS_15FloatRoundStyleE2ESJ_EENS1_15EpilogueDefaultEEEEEvvEEEEvNT_6ParamsE,@"STO_CUDA_ENTRY STV_DEFAULT"
_ZN7cutlass13device_kernelINS_4gemm6kernel13GemmUniversalIN4cute5tupleIJiiiiEEENS1_10collective13CollectiveMmaINS1_34MainloopSm90TmaGmmaWarpSpecializedILi3ENS5_IJNS4_1CILi1EEESB_SB_EEENS1_35KernelTmaWarpSpecializedCooperativeEEENS5_IJNSA_ILi128EEENSA_ILi256EEENSA_ILi64EEEEEENS_6half_tENS5_IJlSB_lEEESJ_SK_NS4_8TiledMMAINS4_8MMA_AtomIJNS4_4SM904GMMA26MMA_64x256x16_F32F16F16_SSILNSO_5MajorE0ELSQ_0ELNSO_7ScaleInE1ELSR_1EEEEEENS4_6LayoutINS5_IJNSA_ILi2EEESB_SB_EEENS5_IJSB_NSA_ILi0EEESX_EEEEENS5_IJNS4_10UnderscoreES10_S10_EEEEENS4_13SM90_TMA_LOADENS4_14ComposedLayoutINS4_7SwizzleILi3ELi4ELi3EEENS4_18smem_ptr_flag_bitsILi16EEENSU_INS5_IJNSA_ILi8EEESH_EEENS5_IJSH_SB_EEEEEEEvNS4_8identityES13_S1D_vS1E_EENS_8epilogue10collective6detail29Sm90TmaWarpSpecializedAdapterINS1H_15DefaultEpilogueISJ_SK_SK_NS1G_6thread17LinearCombinationISJ_Li1EffLNS1L_9ScaleType4KindE0ELNS_15FloatRoundStyleE2ESJ_EENS1_15EpilogueDefaultEEEEEvvEEEEvNT_6ParamsE:
[----:B------:R-:W0:Y:S01]  /*0000*/  LDC R1, c[0x0][0x28] ;  /* 0x00000a00ff017b82 */ /* 0x000e220000000800 */
[----:B------:R-:W1:Y:S01]  /*0010*/  S2R R18, SR_TID.X ;  /* 0x0000000000127919 */ /* 0x000e620000002100 */
[----:B------:R-:W-:Y:S01]  /*0020*/  ELECT P0, URZ, PT ;  /* 0x00000000003f782f */ /* 0x000fe20003800000 */
[----:B------:R-:W-:Y:S01]  /*0030*/  BSSY B0, `(.L_x_0) ;  /* 0x000000f000007945 */ /* 0x000fe20003800000 */
[--C-:B-1----:R-:W-:Y:S02]  /*0040*/  SHF.R.U32.HI R0, RZ, 0x5, R18.reuse ;  /* 0x00000005ff007819 */ /* 0x102fe40000011612 */
[----:B------:R-:W-:-:S03]  /*0050*/  SHF.R.U32.HI R22, RZ, 0x7, R18 ;  /* 0x00000007ff167819 */ /* 0x000fc60000011612 */
[----:B------:R-:W1:Y:S04]  /*0060*/  SHFL.IDX PT, R5, R0, RZ, 0x1f ;  /* 0x00001fff00057589 */ /* 0x000e6800000e0000 */
[----:B------:R2:W3:Y:S01]  /*0070*/  SHFL.IDX PT, R8, R22, RZ, 0x1f ;  /* 0x00001fff16087589 */ /* 0x0004e200000e0000 */
[----:B-1----:R-:W-:-:S13]  /*0080*/  ISETP.NE.OR P0, PT, R5, RZ, !P0 ;  /* 0x000000ff0500720c */ /* 0x002fda0004705670 */
[----:B0-23--:R-:W-:Y:S05]  /*0090*/  @P0 BRA `(.L_x_1) ;  /* 0x0000000000200947 */ /* 0x00dfea0003800000 */
[----:B------:R-:W-:Y:S02]  /*00a0*/  ULDC.64 UR4, c[0x0][0x198] ;  /* 0x0000660000047ab9 */ /* 0x000fe40000000a00 */
[----:B------:R-:W-:Y:S02]  /*00b0*/  UIADD3 UR6, UP0, UR4, 0xf0, URZ ;  /* 0x000000f004067890 */ /* 0x000fe4000ff1e03f */
[----:B------:R-:W-:Y:S02]  /*00c0*/  UIADD3 UR4, UP1, UR4, 0x1f0, URZ ;  /* 0x000001f004047890 */ /* 0x000fe4000ff3e03f */
[----:B------:R-:W-:Y:S02]  /*00d0*/  UIADD3.X UR7, URZ, UR5, URZ, UP0, !UPT ;  /* 0x000000053f077290 */ /* 0x000fe400087fe43f */
[----:B------:R-:W-:-:S07]  /*00e0*/  UIADD3.X UR5, URZ, UR5, URZ, UP1, !UPT ;  /* 0x000000053f057290 */ /* 0x000fce0008ffe43f */
[----:B------:R0:W-:Y:S02]  /*00f0*/  UTMACCTL.PF [UR6] ;  /* 0x00000000060079b9 */ /* 0x0001e40008040000 */
[----:B------:R0:W-:Y:S02]  /*0100*/  UTMACCTL.PF [UR4] ;  /* 0x00000000040079b9 */ /* 0x0001e40008040000 */
[----:B0-----:R-:W-:Y:S01]  /*0110*/  NOP ;  /* 0x0000000000007918 */ /* 0x001fe20000000000 */
.L_x_1:
[----:B------:R-:W-:Y:S05]  /*0120*/  BSYNC B0 ;  /* 0x0000000000007941 */ /* 0x000fea0003800000 */
.L_x_0:
[----:B------:R-:W0:Y:S02]  /*0130*/  SHFL.IDX PT, R2, R0, RZ, 0x1f ;  /* 0x00001fff00027589 */ /* 0x000e2400000e0000 */
[----:B0-----:R-:W-:-:S13]  /*0140*/  ISETP.NE.AND P0, PT, R2, RZ, PT ;  /* 0x000000ff0200720c */ /* 0x001fda0003f05270 */
[----:B------:R-:W-:Y:S05]  /*0150*/  @P0 BRA `(.L_x_2) ;  /* 0x0000000000500947 */ /* 0x000fea0003800000 */
[----:B------:R-:W0:Y:S01]  /*0160*/  S2UR UR8, SR_CgaCtaId ;  /* 0x00000000000879c3 */ /* 0x000e220000008800 */
[----:B------:R-:W-:Y:S01]  /*0170*/  UMOV UR4, 0x400 ;  /* 0x0000040000047882 */ /* 0x000fe20000000000 */
[----:B------:R-:W-:Y:S01]  /*0180*/  UMOV UR5, 0x1 ;  /* 0x0000000100057882 */ /* 0x000fe20000000000 */
[----:B------:R-:W-:Y:S01]  /*0190*/  UMOV UR6, 0x100 ;  /* 0x0000010000067882 */ /* 0x000fe20000000000 */
[----:B------:R-:W-:Y:S01]  /*01a0*/  ELECT P0, URZ, PT ;  /* 0x00000000003f782f */ /* 0x000fe20003800000 */
[----:B------:R-:W-:-:S04]  /*01b0*/  UIADD3 UR6, -UR6, 0x100000, URZ ;  /* 0x0010000006067890 */ /* 0x000fc8000fffe13f */
[----:B------:R-:W-:Y:S02]  /*01c0*/  USHF.L.U32 UR7, UR6, 0xb, URZ ;  /* 0x0000000b06077899 */ /* 0x000fe4000800063f */
[----:B------:R-:W-:Y:S02]  /*01d0*/  USHF.L.U32 UR6, UR6, 0x1, URZ ;  /* 0x0000000106067899 */ /* 0x000fe4000800063f */
[----:B0-----:R-:W-:Y:S02]  /*01e0*/  ULEA UR8, UR8, UR4, 0x18 ;  /* 0x0000000408087291 */ /* 0x001fe4000f8ec03f */
[----:B------:R-:W-:-:S04]  /*01f0*/  UIADD3 UR4, -UR5, 0x100000, URZ ;  /* 0x0010000005047890 */ /* 0x000fc8000fffe13f */
[----:B------:R-:W-:Y:S02]  /*0200*/  USHF.L.U32 UR5, UR4, 0xb, URZ ;  /* 0x0000000b04057899 */ /* 0x000fe4000800063f */
[----:B------:R-:W-:Y:S01]  /*0210*/  USHF.L.U32 UR4, UR4, 0x1, URZ ;  /* 0x0000000104047899 */ /* 0x000fe2000800063f */
[----:B------:R-:W0:Y:S11]  /*0220*/  FENCE.VIEW.ASYNC.S ;  /* 0x00000000000073c6 */ /* 0x000e360000000000 */
[----:B0-----:R0:W1:Y:S01]  /*0230*/  SYNCS.EXCH.64 URZ, [UR8], UR4 ;  /* 0x00000004083f75b2 */ /* 0x0010620008000100 */
[----:B------:R0:W2:Y:S01]  /*0240*/  SYNCS.EXCH.64 URZ, [UR8+0x18], UR6 ;  /* 0x00001806083f75b2 */ /* 0x0000a20008000100 */
[----:B------:R0:W3:Y:S01]  /*0250*/  SYNCS.EXCH.64 URZ, [UR8+0x8], UR4 ;  /* 0x00000804083f75b2 */ /* 0x0000e20008000100 */
[----:B------:R0:W4:Y:S01]  /*0260*/  SYNCS.EXCH.64 URZ, [UR8+0x20], UR6 ;  /* 0x00002006083f75b2 */ /* 0x0001220008000100 */
[----:B------:R0:W0:Y:S01]  /*0270*/  SYNCS.EXCH.64 URZ, [UR8+0x10], UR4 ;  /* 0x00001004083f75b2 */ /* 0x0000220008000100 */
[----:B------:R0:W0:Y:S01]  /*0280*/  SYNCS.EXCH.64 URZ, [UR8+0x28], UR6 ;  /* 0x00002806083f75b2 */ /* 0x0000220008000100 */
[----:B------:R-:W-:Y:S01]  /*0290*/  NOP ;  /* 0x0000000000007918 */ /* 0x000fe20000000000 */
.L_x_2:
[----:B------:R-:W5:Y:S01]  /*02a0*/  SHFL.IDX PT, R0, R0, RZ, 0x1f ;  /* 0x00001fff00007589 */ /* 0x000f6200000e0000 */
[----:B------:R-:W-:Y:S01]  /*02b0*/  ELECT P0, URZ, PT ;  /* 0x00000000003f782f */ /* 0x000fe20003800000 */
[----:B------:R-:W1:Y:S01]  /*02c0*/  LDC R2, c[0x0][0x65c] ;  /* 0x00019700ff027b82 */ /* 0x000e620000000800 */
[----:B------:R-:W-:Y:S01]  /*02d0*/  SHF.R.S32.HI R6, RZ, 0x1f, R5 ;  /* 0x0000001fff067819 */ /* 0x000fe20000011405 */
[----:B------:R-:W2:Y:S01]  /*02e0*/  S2R R3, SR_CTAID.Y ;  /* 0x0000000000037919 */ /* 0x000ea20000002600 */
[----:B0-----:R-:W-:Y:S01]  /*02f0*/  UMOV UR4, 0x20 ;  /* 0x0000002000047882 */ /* 0x001fe20000000000 */
[----:B------:R-:W-:Y:S01]  /*0300*/  ISETP.NE.AND P2, PT, R8, RZ, PT ;  /* 0x000000ff0800720c */ /* 0x000fe20003f45270 */
[----:B------:R-:W-:Y:S01]  /*0310*/  NOP ;  /* 0x0000000000007918 */ /* 0x000fe20000000000 */
[----:B------:R-:W0:Y:S01]  /*0320*/  S2R R4, SR_CTAID.X ;  /* 0x0000000000047919 */ /* 0x000e220000002500 */
[----:B------:R-:W-:Y:S01]  /*0330*/  LEA.HI R6, R6, R5, RZ, 0x2 ;  /* 0x0000000506067211 */ /* 0x000fe200078f10ff */
[----:B------:R-:W-:Y:S01]  /*0340*/  NOP ;  /* 0x0000000000007918 */ /* 0x000fe20000000000 */
[----:B-----5:R-:W-:-:S02]  /*0350*/  ISETP.NE.OR P0, PT, R0, RZ, !P0 ;  /* 0x000000ff0000720c */ /* 0x020fc40004705670 */
[----:B-1----:R-:W-:-:S04]  /*0360*/  ISETP.NE.AND P3, PT, R2, 0x1, PT ;  /* 0x000000010200780c */ /* 0x002fc80003f65270 */
[----:B------:R-:W-:Y:S02]  /*0370*/  P2R R0, PR, RZ, 0x8 ;  /* 0x00000008ff007803 */ /* 0x000fe40000000000 */
[----:B------:R-:W-:-:S05]  /*0380*/  LOP3.LUT R0, R6, 0xfffffffc, RZ, 0xc0, !PT ;  /* 0xfffffffc06007812 */ /* 0x000fca00078ec0ff */
[----:B------:R-:W-:Y:S01]  /*0390*/  VOTEU.ALL UP0, P0 ;  /* 0x00000000003f7886 */ /* 0x000fe20000000000 */
[----:B------:R-:W-:Y:S01]  /*03a0*/  IMAD.IADD R0, R5, 0x1, -R0 ;  /* 0x0000000105007824 */ /* 0x000fe200078e0a00 */
[----:B------:R-:W0:Y:S01]  /*03b0*/  @P3 LDC R17, c[0x0][0x10] ;  /* 0x00000400ff113b82 */ /* 0x000e220000000800 */
[----:B------:R-:W-:Y:S01]  /*03c0*/  VOTEU.ALL UP1, P0 ;  /* 0x00000000003f7886 */ /* 0x000fe20000020000 */
[----:B--2---:R-:W-:Y:S01]  /*03d0*/  @P3 IMAD.MOV.U32 R6, RZ, RZ, R3 ;  /* 0x000000ffff063224 */ /* 0x004fe200078e0003 */
[----:B------:R-:W-:Y:S01]  /*03e0*/  @!UP0 UMOV UR6, 0x400 ;  /* 0x0000040000068882 */ /* 0x000fe20000000000 */
[----:B------:R-:W-:-:S04]  /*03f0*/  @!UP0 UIADD3 UR4, -UR4, 0x100000, URZ ;  /* 0x0010000004048890 */ /* 0x000fc8000fffe13f */
[----:B------:R-:W-:Y:S02]  /*0400*/  @!UP0 USHF.L.U32 UR5, UR4, 0xb, URZ ;  /* 0x0000000b04058899 */ /* 0x000fe4000800063f */
[----:B------:R-:W-:Y:S01]  /*0410*/  @!UP0 USHF.L.U32 UR4, UR4, 0x1, URZ ;  /* 0x0000000104048899 */ /* 0x000fe2000800063f */
[----:B------:R-:W-:Y:S02]  /*0420*/  @P3 IMAD.MOV.U32 R7, RZ, RZ, RZ ;  /* 0x000000ffff073224 */ /* 0x000fe400078e00ff */
[----:B------:R-:W-:Y:S01]  /*0430*/  IMAD.MOV.U32 R5, RZ, RZ, RZ ;  /* 0x000000ffff057224 */ /* 0x000fe200078e00ff */
[----:B------:R-:W1:Y:S01]  /*0440*/  @!UP0 S2UR UR7, SR_CgaCtaId ;  /* 0x00000000000789c3 */ /* 0x000e620000008800 */
[----:B------:R-:W-:-:S07]  /*0450*/  @P3 IMAD.MOV.U32 R11, RZ, RZ, RZ ;  /* 0x000000ffff0b3224 */ /* 0x000fce00078e00ff */
[----:B------:R-:W2:Y:S01]  /*0460*/  @!P3 LDC R9, c[0x0][0xc] ;  /* 0x00000300ff09bb82 */ /* 0x000ea20000000800 */
[----:B0-----:R-:W-:-:S04]  /*0470*/  @P3 IMAD.WIDE.U32 R16, R4, R17, R6 ;  /* 0x0000001104103225 */ /* 0x001fc800078e0006 */
[----:B------:R-:W-:Y:S01]  /*0480*/  @P3 IMAD.IADD R17, R17, 0x1, R11 ;  /* 0x0000000111113824 */ /* 0x000fe200078e020b */
[----:B-1----:R-:W-:Y:S01]  /*0490*/  @!UP0 ULEA UR6, UR7, UR6, 0x18 ;  /* 0x0000000607068291 */ /* 0x002fe2000f8ec03f */
[----:B------:R-:W-:Y:S01]  /*04a0*/  VOTEU.ALL UP0, P0 ;  /* 0x00000000003f7886 */ /* 0x000fe20000000000 */
[----:B------:R-:W-:-:S04]  /*04b0*/  ISETP.NE.AND P0, PT, R0, 0x3, PT ;  /* 0x000000030000780c */ /* 0x000fc80003f05270 */
[----:B------:R-:W-:Y:S01]  /*04c0*/  ISETP.EQ.OR P0, PT, R0, RZ, !P0 ;  /* 0x000000ff0000720c */ /* 0x000fe20004702670 */
[----:B--2---:R-:W-:-:S03]  /*04d0*/  @!P3 IMAD.WIDE.U32 R6, R9, R3, R4 ;  /* 0x000000030906b225 */ /* 0x004fc600078e0004 */
[C---:B------:R-:W-:Y:S01]  /*04e0*/  ISETP.EQ.AND P0, PT, R8.reuse, RZ, P0 ;  /* 0x000000ff0800720c */ /* 0x040fe20000702270 */
[----:B------:R-:W-:Y:S01]  /*04f0*/  VIADD R8, R8, 0xffffffff ;  /* 0xffffffff08087836 */ /* 0x000fe20000000000 */
[----:B------:R-:W0:Y:S02]  /*0500*/  FENCE.VIEW.ASYNC.S ;  /* 0x00000000000073c6 */ /* 0x000e240000000000 */
[----:B0-----:R0:W3:Y:S01]  /*0510*/  @!UP0 SYNCS.EXCH.64 URZ, [UR6+0x40], UR4 ;  /* 0x00004004063f85b2 */ /* 0x0010e20008000100 */
[----:B------:R-:W-:Y:S01]  /*0520*/  @!P3 IMAD.MOV.U32 R16, RZ, RZ, R6 ;  /* 0x000000ffff10b224 */ /* 0x000fe200078e0006 */
[----:B------:R-:W-:Y:S01]  /*0530*/  SEL R19, RZ, 0x1, !P0 ;  /* 0x00000001ff137807 */ /* 0x000fe20004000000 */
[----:B------:R-:W-:Y:S01]  /*0540*/  @!P3 IMAD.MOV.U32 R17, RZ, RZ, R7 ;  /* 0x000000ffff11b224 */ /* 0x000fe200078e0007 */
[----:B------:R-:W-:-:S04]  /*0550*/  ISETP.GE.U32.AND P1, PT, R8, 0x2, PT ;  /* 0x000000020800780c */ /* 0x000fc80003f26070 */
[----:B------:R-:W-:Y:S01]  /*0560*/  SEL R19, R19, 0x2, P1 ;  /* 0x0000000213137807 */ /* 0x000fe20000800000 */
[----:B------:R0:W3:Y:S01]  /*0570*/  @!UP1 SYNCS.EXCH.64 URZ, [UR6+0x48], UR4 ;  /* 0x00004804063f95b2 */ /* 0x0000e20008000100 */
[----:B------:R-:W-:Y:S01]  /*0580*/  NOP ;  /* 0x0000000000007918 */ /* 0x000fe20000000000 */
[----:B---34-:R-:W-:Y:S06]  /*0590*/  BAR.SYNC.DEFER_BLOCKING 0x0 ;  /* 0x0000000000007b1d */ /* 0x018fec0000010000 */
[----:B------:R-:W-:Y:S05]  /*05a0*/  @!P2 BRA `(.L_x_3) ;  /* 0x00000098006ca947 */ /* 0x000fea0003800000 */
[----:B------:R-:W-:-:S13]  /*05b0*/  ISETP.GT.U32.AND P0, PT, R8, 0x1, PT ;  /* 0x000000010800780c */ /* 0x000fda0003f04070 */
[----:B0-----:R-:W-:Y:S05]  /*05c0*/  @P0 EXIT ;  /* 0x000000000000094d */ /* 0x001fea0003800000 */
[----:B------:R-:W-:Y:S01]  /*05d0*/  ULDC.64 UR4, c[0x0][0x650] ;  /* 0x0001940000047ab9 */ /* 0x000fe20000000a00 */
[----:B------:R-:W-:Y:S01]  /*05e0*/  PRMT R0, RZ, 0x7610, R0 ;  /* 0x00007610ff007816 */ /* 0x000fe20000000000 */
[----:B------:R-:W-:Y:S01]  /*05f0*/  IMAD.MOV.U32 R153, RZ, RZ, -0x1 ;  /* 0xffffffffff997424 */ /* 0x000fe200078e00ff */
[----:B------:R-:W-:Y:S01]  /*0600*/  ISETP.GE.U32.AND P0, PT, R16, UR4, PT ;  /* 0x0000000410007c0c */ /* 0x000fe2000bf06070 */
[----:B------:R-:W-:Y:S02]  /*0610*/  IMAD.MOV.U32 R152, RZ, RZ, -0x1 ;  /* 0xffffffffff987424 */ /* 0x000fe400078e00ff */
[----:B------:R-:W-:Y:S01]  /*0620*/  IMAD.MOV.U32 R23, RZ, RZ, -0x1 ;  /* 0xffffffffff177424 */ /* 0x000fe200078e00ff */
[----:B------:R-:W-:-:S13]  /*0630*/  ISETP.GE.U32.AND.EX P0, PT, R17, UR5, PT, P0 ;  /* 0x0000000511007c0c */ /* 0x000fda000bf06100 */
[----:B------:R-:W-:Y:S05]  /*0640*/  @P0 BRA `(.L_x_4) ;  /* 0x0000000400540947 */ /* 0x000fea0003800000 */
[----:B------:R-:W0:Y:S01]  /*0650*/  LDC.64 R14, c[0x0][0x628] ;  /* 0x00018a00ff0e7b82 */ /* 0x000e220000000a00 */
[----:B------:R-:W-:Y:S02]  /*0660*/  IMAD.MOV.U32 R6, RZ, RZ, R16 ;  /* 0x000000ffff067224 */ /* 0x000fe400078e0010 */
[----:B------:R-:W-:-:S05]  /*0670*/  IMAD.MOV.U32 R7, RZ, RZ, R17 ;  /* 0x000000ffff077224 */ /* 0x000fca00078e0011 */
[----:B------:R-:W1:Y:S08]  /*0680*/  LDC R0, c[0x0][0x630] ;  /* 0x00018c00ff007b82 */ /* 0x000e700000000800 */
[----:B------:R-:W2:Y:S01]  /*0690*/  LDC.64 R20, c[0x0][0x620] ;  /* 0x00018800ff147b82 */ /* 0x000ea20000000a00 */
[----:B0-----:R-:W-:-:S04]  /*06a0*/  ISETP.NE.U32.AND P0, PT, R14, RZ, PT ;  /* 0x000000ff0e00720c */ /* 0x001fc80003f05070 */
[----:B------:R-:W-:-:S13]  /*06b0*/  ISETP.NE.AND.EX P0, PT, R15, RZ, PT, P0 ;  /* 0x000000ff0f00720c */ /* 0x000fda0003f05300 */
[----:B-12---:R-:W-:Y:S05]  /*06c0*/  @!P0 BRA `(.L_x_5) ;  /* 0x0000000000288947 */ /* 0x006fea0003800000 */
[----:B------:R-:W0:Y:S02]  /*06d0*/  LDC R11, c[0x0][0x634] ;  /* 0x00018d00ff0b7b82 */ /* 0x000e240000000800 */
[----:B0-----:R-:W-:-:S05]  /*06e0*/  IADD3 R11, P0, R16, R11, RZ ;  /* 0x0000000b100b7210 */ /* 0x001fca0007f1e0ff */
[----:B------:R-:W-:-:S04]  /*06f0*/  IMAD.X R13, RZ, RZ, R17, P0 ;  /* 0x000000ffff0d7224 */ /* 0x000fc800000e0611 */
[----:B------:R-:W-:-:S04]  /*0700*/  IMAD.WIDE.U32 R6, R13, R14, RZ ;  /* 0x0000000e0d067225 */ /* 0x000fc800078e00ff */
[----:B------:R-:W-:-:S04]  /*0710*/  IMAD.WIDE.U32 R8, P0, R11, R15, R6 ;  /* 0x0000000f0b087225 */ /* 0x000fc80007800006 */
[----:B------:R-:W-:-:S04]  /*0720*/  IMAD.WIDE.U32 R6, R11, R14, RZ ;  /* 0x0000000e0b067225 */ /* 0x000fc800078e00ff */
[----:B------:R-:W-:Y:S01]  /*0730*/  IMAD.X R11, RZ, RZ, RZ, P0 ;  /* 0x000000ffff0b7224 */ /* 0x000fe200000e06ff */
[----:B------:R-:W-:Y:S01]  /*0740*/  IADD3 RZ, P0, R7, R8, RZ ;  /* 0x0000000807ff7210 */ /* 0x000fe20007f1e0ff */
[----:B------:R-:W-:-:S04]  /*0750*/  IMAD.MOV.U32 R10, RZ, RZ, R9 ;  /* 0x000000ffff0a7224 */ /* 0x000fc800078e0009 */
[----:B------:R-:W-:-:S08]  /*0760*/  IMAD.WIDE.U32.X R6, R13, R15, R10, P0 ;  /* 0x0000000f0d067225 */ /* 0x000fd000000e040a */
.L_x_5:
[-CC-:B------:R-:W-:Y:S01]  /*0770*/  SHF.R.U64 R23, R6, R0.reuse, R7.reuse ;  /* 0x0000000006177219 */ /* 0x180fe20000001207 */
[----:B------:R-:W0:Y:S01]  /*0780*/  LDC R10, c[0x0][0x618] ;  /* 0x00018600ff0a7b82 */ /* 0x000e220000000800 */
[----:B------:R-:W-:Y:S01]  /*0790*/  SHF.R.U32.HI R5, RZ, R0, R7 ;  /* 0x00000000ff057219 */ /* 0x000fe20000011607 */
[----:B------:R-:W-:Y:S01]  /*07a0*/  ULDC UR4, c[0x0][0x150] ;  /* 0x0000540000047ab9 */ /* 0x000fe20000000800 */
[----:B------:R-:W-:Y:S02]  /*07b0*/  IADD3 R9, P0, RZ, -R23, RZ ;  /* 0x80000017ff097210 */ /* 0x000fe40007f1e0ff */
[----:B------:R-:W-:-:S03]  /*07c0*/  I2FP.F32.U32 R0, R4 ;  /* 0x0000000400007245 */ /* 0x000fc60000201000 */
[----:B------:R-:W1:Y:S01]  /*07d0*/  LDC.64 R28, c[0x0][0x640] ;  /* 0x00019000ff1c7b82 */ /* 0x000e620000000a00 */
[----:B------:R-:W-:Y:S02]  /*07e0*/  IMAD.X R11, RZ, RZ, ~R5, P0 ;  /* 0x000000ffff0b7224 */ /* 0x000fe400000e0e05 */
[----:B------:R-:W-:Y:S01]  /*07f0*/  FMUL R0, R0, UR4 ;  /* 0x0000000400007c20 */ /* 0x000fe20008400000 */
[----:B------:R-:W-:Y:S01]  /*0800*/  IMAD.WIDE.U32 R6, R9, R20, R16 ;  /* 0x0000001409067225 */ /* 0x000fe200078e0010 */
[----:B------:R-:W-:-:S03]  /*0810*/  ULDC UR4, c[0x0][0x154] ;  /* 0x0000550000047ab9 */ /* 0x000fc60000000800 */
[----:B------:R-:W-:Y:S01]  /*0820*/  IMAD R8, R11, R20, RZ ;  /* 0x000000140b087224 */ /* 0x000fe200078e02ff */
[----:B------:R-:W2:Y:S01]  /*0830*/  LDC R5, c[0x0][0x144] ;  /* 0x00005100ff057b82 */ /* 0x000ea20000000800 */
[----:B------:R-:W3:Y:S02]  /*0840*/  F2I.U32.TRUNC.NTZ R0, R0 ;  /* 0x0000000000007305 */ /* 0x000ee4000020f000 */
[----:B------:R-:W-:-:S04]  /*0850*/  IMAD R9, R9, R21, R8 ;  /* 0x0000001509097224 */ /* 0x000fc800078e0208 */
[----:B------:R-:W-:Y:S01]  /*0860*/  IMAD.IADD R7, R7, 0x1, R9 ;  /* 0x0000000107077824 */ /* 0x000fe200078e0209 */
[----:B------:R-:W4:Y:S01]  /*0870*/  LDC R12, c[0x0][0x608] ;  /* 0x00018200ff0c7b82 */ /* 0x000f220000000800 */
[----:B------:R-:W-:-:S03]  /*0880*/  IMAD.MOV.U32 R9, RZ, RZ, -0x1 ;  /* 0xffffffffff097424 */ /* 0x000fc600078e00ff */
[-CC-:B0-----:R-:W-:Y:S02]  /*0890*/  SHF.R.U64 R20, R6, R10.reuse, R7.reuse ;  /* 0x0000000a06147219 */ /* 0x181fe40000001207 */
[----:B------:R-:W-:Y:S02]  /*08a0*/  I2FP.F32.U32 R6, R3 ;  /* 0x0000000300067245 */ /* 0x000fe40000201000 */
[----:B------:R-:W0:Y:S01]  /*08b0*/  LDC R26, c[0x0][0x658] ;  /* 0x00019600ff1a7b82 */ /* 0x000e220000000800 */
[----:B-1----:R-:W-:Y:S01]  /*08c0*/  ISETP.NE.U32.AND P0, PT, R28, RZ, PT ;  /* 0x000000ff1c00720c */ /* 0x002fe20003f05070 */
[----:B---3--:R-:W-:Y:S01]  /*08d0*/  IMAD.MOV R8, RZ, RZ, -R0 ;  /* 0x000000ffff087224 */ /* 0x008fe200078e0a00 */
[----:B------:R-:W-:Y:S01]  /*08e0*/  SHF.R.U32.HI R7, RZ, R10, R7 ;  /* 0x0000000aff077219 */ /* 0x000fe20000011607 */
[----:B------:R-:W-:Y:S01]  /*08f0*/  FMUL R6, R6, UR4 ;  /* 0x0000000406067c20 */ /* 0x000fe20008400000 */
[----:B------:R-:W-:-:S03]  /*0900*/  ISETP.NE.AND.EX P0, PT, R29, RZ, PT, P0 ;  /* 0x000000ff1d00720c */ /* 0x000fc60003f05300 */
[----:B------:R-:W1:Y:S01]  /*0910*/  LDC R14, c[0x0][0x148] ;  /* 0x00005200ff0e7b82 */ /* 0x000e620000000800 */
[----:B--2---:R-:W-:-:S07]  /*0920*/  IMAD R0, R5, R8, R4 ;  /* 0x0000000805007224 */ /* 0x004fce00078e0204 */
[----:B------:R-:W2:Y:S01]  /*0930*/  LDC R24, c[0x0][0x600] ;  /* 0x00018000ff187b82 */ /* 0x000ea20000000800 */
[-CC-:B----4-:R-:W-:Y:S02]  /*0940*/  SHF.R.U64 R30, R20, R12.reuse, R7.reuse ;  /* 0x0000000c141e7219 */ /* 0x190fe40000001207 */
[----:B------:R-:W-:Y:S01]  /*0950*/  SHF.R.U32.HI R5, RZ, R12, R7 ;  /* 0x0000000cff057219 */ /* 0x000fe20000011607 */
[----:B------:R-:W-:Y:S01]  /*0960*/  IMAD.MOV.U32 R7, RZ, RZ, 0x1 ;  /* 0x00000001ff077424 */ /* 0x000fe200078e00ff */
[----:B------:R3:W4:Y:S03]  /*0970*/  F2I.U32.TRUNC.NTZ R12, R6 ;  /* 0x00000006000c7305 */ /* 0x000726000020f000 */
[----:B------:R-:W1:Y:S01]  /*0980*/  LDC R15, c[0x0][0x648] ;  /* 0x00019200ff0f7b82 */ /* 0x000e620000000800 */
[-C--:B0-----:R-:W-:Y:S02]  /*0990*/  SHF.L.U32 R4, R9, R26.reuse, RZ ;  /* 0x0000001a09047219 */ /* 0x081fe400000006ff */
[----:B------:R-:W-:-:S02]  /*09a0*/  SHF.R.U64 R32, R30, R26, R5 ;  /* 0x0000001a1e207219 */ /* 0x000fc40000001205 */
[----:B------:R-:W-:Y:S02]  /*09b0*/  LOP3.LUT R11, RZ, R4, RZ, 0x33, !PT ;  /* 0x00000004ff0b7212 */ /* 0x000fe400078e33ff */
[-C--:B------:R-:W-:Y:S01]  /*09c0*/  SHF.R.U32.HI R5, RZ, R26.reuse, R5 ;  /* 0x0000001aff057219 */ /* 0x080fe20000011605 */
[----:B------:R-:W0:Y:S01]  /*09d0*/  LDC R21, c[0x0][0x638] ;  /* 0x00018e00ff157b82 */ /* 0x000e220000000800 */
[----:B------:R-:W-:Y:S01]  /*09e0*/  SHF.L.U32 R10, R7, R26, RZ ;  /* 0x0000001a070a7219 */ /* 0x000fe200000006ff */
[----:B------:R-:W-:-:S06]  /*09f0*/  IMAD.MOV.U32 R4, RZ, RZ, R32 ;  /* 0x000000ffff047224 */ /* 0x000fcc00078e0020 */
[----:B------:R-:W0:Y:S01]  /*0a00*/  LDC R153, c[0x0][0x610] ;  /* 0x00018400ff997b82 */ /* 0x000e220000000800 */
[----:B---34-:R-:W-:Y:S05]  /*0a10*/  @!P0 BRA `(.L_x_6) ;  /* 0x0000000000288947 */ /* 0x018fea0003800000 */
[----:B------:R-:W3:Y:S02]  /*0a20*/  LDC R9, c[0x0][0x64c] ;  /* 0x00019300ff097b82 */ /* 0x000ee40000000800 */
[----:B---3--:R-:W-:-:S05]  /*0a30*/  IADD3 R9, P0, R32, R9, RZ ;  /* 0x0000000920097210 */ /* 0x008fca0007f1e0ff */
        /* <DEDUP_REMOVED lines=8> */
.L_x_6:
[----:B-1----:R-:W-:Y:S01]  /*0ac0*/  SHF.R.U64 R4, R4, R15, R5 ;  /* 0x0000000f04047219 */ /* 0x002fe20000001205 */
[----:B--2---:R-:W-:Y:S01]  /*0ad0*/  VIADD R5, R24, 0xffffffff ;  /* 0xffffffff18057836 */ /* 0x004fe20000000000 */
[----:B------:R-:W-:Y:S01]  /*0ae0*/  LOP3.LUT R11, R30, R11, RZ, 0xc0, !PT ;  /* 0x0000000b1e0b7212 */ /* 0x000fe200078ec0ff */
[----:B------:R-:W-:Y:S02]  /*0af0*/  IMAD.MOV R12, RZ, RZ, -R12 ;  /* 0x000000ffff0c7224 */ /* 0x000fe400078e0a0c */
[----:B------:R-:W-:Y:S02]  /*0b00*/  IMAD.MOV R6, RZ, RZ, -R4 ;  /* 0x000000ffff067224 */ /* 0x000fe400078e0a04 */
[----:B------:R-:W-:Y:S01]  /*0b10*/  IMAD R11, R10, R4, R11 ;  /* 0x000000040a0b7224 */ /* 0x000fe200078e020b */
[----:B------:R-:W-:Y:S01]  /*0b20*/  LOP3.LUT R4, R20, R5, RZ, 0xc0, !PT ;  /* 0x0000000514047212 */ /* 0x000fe200078ec0ff */
[----:B------:R-:W-:Y:S02]  /*0b30*/  @P3 IMAD R0, R14, R12, R3 ;  /* 0x0000000c0e003224 */ /* 0x000fe400078e0203 */
[----:B0-----:R-:W-:-:S02]  /*0b40*/  IMAD R3, R6, R21, R32 ;  /* 0x0000001506037224 */ /* 0x001fc400078e0220 */
[----:B------:R-:W-:Y:S02]  /*0b50*/  IMAD R153, R11, R153, R0 ;  /* 0x000000990b997224 */ /* 0x000fe400078e0200 */
[----:B------:R-:W-:Y:S02]  /*0b60*/  IMAD R4, R3, R24, R4 ;  /* 0x0000001803047224 */ /* 0x000fe400078e0204 */
[----:B------:R-:W-:-:S03]  /*0b70*/  IMAD.MOV.U32 R0, RZ, RZ, 0x1 ;  /* 0x00000001ff007424 */ /* 0x000fc600078e00ff */
[----:B------:R-:W-:Y:S02]  /*0b80*/  SEL R152, R4, R153, !P3 ;  /* 0x0000009904987207 */ /* 0x000fe40005800000 */
[----:B------:R-:W-:-:S07]  /*0b90*/  SEL R153, R153, R4, !P3 ;  /* 0x0000000499997207 */ /* 0x000fce0005800000 */
.L_x_4:
[----:B------:R-:W-:-:S08]  /*0ba0*/  NOP ;  /* 0x0000000000007918 */ /* 0x000fd00000000000 */
[----:B------:R-:W0:Y:S02]  /*0bb0*/  USETMAXREG.TRY_ALLOC.CTAPOOL UP0, 0xe8 ;  /* 0x000000e8000079c8 */ /* 0x000e240008000600 */
[----:B0-----:R-:W-:-:S13]  /*0bc0*/  PLOP3.LUT P0, PT, PT, PT, UP0, 0x80, 0x0 ;  /* 0x000000000000781c */ /* 0x001fda0003f0f008 */
[----:B------:R-:W-:Y:S05]  /*0bd0*/  @!P0 BRA `(.L_x_4) ;  /* 0xfffffffc00f08947 */ /* 0x000fea000383ffff */
[----:B------:R-:W-:Y:S01]  /*0be0*/  ULDC.64 UR4, c[0x0][0x598] ;  /* 0x0001660000047ab9 */ /* 0x000fe20000000a00 */
[----:B------:R-:W-:Y:S01]  /*0bf0*/  ULDC.64 UR36, c[0x0][0x208] ;  /* 0x0000820000247ab9 */ /* 0x000fe20000000a00 */
[----:B------:R-:W-:-:S04]  /*0c00*/  ISETP.NE.U32.AND P0, PT, RZ, UR4, PT ;  /* 0x00000004ff007c0c */ /* 0x000fc8000bf05070 */
[----:B------:R-:W-:-:S13]  /*0c10*/  ISETP.NE.AND.EX P0, PT, RZ, UR5, PT, P0 ;  /* 0x00000005ff007c0c */ /* 0x000fda000bf05300 */
[----:B------:R-:W-:Y:S05]  /*0c20*/  @!P0 BRA `(.L_x_7) ;  /* 0x00000000001c8947 */ /* 0x000fea0003800000 */
[----:B------:R-:W0:Y:S02]  /*0c30*/  LDC.64 R4, c[0x0][0x598] ;  /* 0x00016600ff047b82 */ /* 0x000e240000000a00 */
[----:B0-----:R-:W2:Y:S02]  /*0c40*/  LDG.E.64 R4, desc[UR36][R4.64] ;  /* 0x0000002404047981 */ /* 0x001ea4000c1e1b00 */
[----:B--2---:R-:W-:-:S04]  /*0c50*/  ISETP.NE.U32.AND P0, PT, R4, RZ, PT ;  /* 0x000000ff0400720c */ /* 0x004fc80003f05070 */
[----:B------:R-:W-:-:S13]  /*0c60*/  ISETP.NE.AND.EX P0, PT, R5, RZ, PT, P0 ;  /* 0x000000ff0500720c */ /* 0x000fda0003f05300 */
[----:B------:R-:W-:Y:S05]  /*0c70*/  @!P0 BRA `(.L_x_7) ;  /* 0x0000000000088947 */ /* 0x000fea0003800000 */
[----:B------:R0:W5:Y:S01]  /*0c80*/  LD.E R154, desc[UR36][R4.64] ;  /* 0x00000024049a7980 */ /* 0x000162000c101900 */
[----:B------:R-:W-:Y:S05]  /*0c90*/  BRA `(.L_x_8) ;  /* 0x0000000000247947 */ /* 0x000fea0003800000 */
.L_x_7:
[----:B------:R-:W-:Y:S02]  /*0ca0*/  ULDC.64 UR4, c[0x0][0x588] ;  /* 0x0001620000047ab9 */ /* 0x000fe40000000a00 */
[----:B------:R-:W-:-:S04]  /*0cb0*/  ISETP.NE.U32.AND P0, PT, RZ, UR4, PT ;  /* 0x00000004ff007c0c */ /* 0x000fc8000bf05070 */
[----:B------:R-:W-:-:S13]  /*0cc0*/  ISETP.NE.AND.EX P0, PT, RZ, UR5, PT, P0 ;  /* 0x00000005ff007c0c */ /* 0x000fda000bf05300 */
[----:B------:R-:W-:Y:S05]  /*0cd0*/  @!P0 BRA `(.L_x_9) ;  /* 0x00000000000c8947 */ /* 0x000fea0003800000 */
[----:B------:R-:W0:Y:S02]  /*0ce0*/  LDC.64 R154, c[0x0][0x588] ;  /* 0x00016200ff9a7b82 */ /* 0x000e240000000a00 */
[----:B0-----:R1:W5:Y:S01]  /*0cf0*/  LDG.E R154, desc[UR36][R154.64] ;  /* 0x000000249a9a7981 */ /* 0x001362000c1e1900 */
[----:B------:R-:W-:Y:S05]  /*0d00*/  BRA `(.L_x_8) ;  /* 0x0000000000087947 */ /* 0x000fea0003800000 */
.L_x_9:
[----:B------:R-:W-:Y:S02]  /*0d10*/  ULDC UR4, c[0x0][0x580] ;  /* 0x0001600000047ab9 */ /* 0x000fe40000000800 */
[----:B------:R-:W-:-:S07]  /*0d20*/  IMAD.U32 R154, RZ, RZ, UR4 ;  /* 0x00000004ff9a7e24 */ /* 0x000fce000f8e00ff */
.L_x_8:
[----:B------:R-:W-:Y:S02]  /*0d30*/  ULDC.64 UR4, c[0x0][0x5a0] ;  /* 0x0001680000047ab9 */ /* 0x000fe40000000a00 */
[----:B------:R-:W-:-:S04]  /*0d40*/  ISETP.NE.U32.AND P0, PT, RZ, UR4, PT ;  /* 0x00000004ff007c0c */ /* 0x000fc8000bf05070 */
[----:B------:R-:W-:-:S13]  /*0d50*/  ISETP.NE.AND.EX P0, PT, RZ, UR5, PT, P0 ;  /* 0x00000005ff007c0c */ /* 0x000fda000bf05300 */
[----:B------:R-:W-:Y:S05]  /*0d60*/  @!P0 BRA `(.L_x_10) ;  /* 0x00000000001c8947 */ /* 0x000fea0003800000 */
[----:B0-----:R-:W0:Y:S02]  /*0d70*/  LDC.64 R4, c[0x0][0x5a0] ;  /* 0x00016800ff047b82 */ /* 0x001e240000000a00 */
[----:B0-----:R-:W2:Y:S02]  /*0d80*/  LDG.E.64 R4, desc[UR36][R4.64] ;  /* 0x0000002404047981 */ /* 0x001ea4000c1e1b00 */
[----:B--2---:R-:W-:-:S04]  /*0d90*/  ISETP.NE.U32.AND P0, PT, R4, RZ, PT ;  /* 0x000000ff0400720c */ /* 0x004fc80003f05070 */
[----:B------:R-:W-:-:S13]  /*0da0*/  ISETP.NE.AND.EX P0, PT, R5, RZ, PT, P0 ;  /* 0x000000ff0500720c */ /* 0x000fda0003f05300 */
[----:B------:R-:W-:Y:S05]  /*0db0*/  @!P0 BRA `(.L_x_10) ;  /* 0x0000000000088947 */ /* 0x000fea0003800000 */
[----:B-1----:R0:W5:Y:S01]  /*0dc0*/  LD.E R155, desc[UR36][R4.64] ;  /* 0x00000024049b7980 */ /* 0x002162000c101900 */
[----:B------:R-:W-:Y:S05]  /*0dd0*/  BRA `(.L_x_11) ;  /* 0x0000000000247947 */ /* 0x000fea0003800000 */
.L_x_10:
[----:B------:R-:W-:Y:S02]  /*0de0*/  ULDC.64 UR4, c[0x0][0x590] ;  /* 0x0001640000047ab9 */ /* 0x000fe40000000a00 */
[----:B------:R-:W-:-:S04]  /*0df0*/  ISETP.NE.U32.AND P0, PT, RZ, UR4, PT ;  /* 0x00000004ff007c0c */ /* 0x000fc8000bf05070 */
[----:B------:R-:W-:-:S13]  /*0e00*/  ISETP.NE.AND.EX P0, PT, RZ, UR5, PT, P0 ;  /* 0x00000005ff007c0c */ /* 0x000fda000bf05300 */
[----:B------:R-:W-:Y:S05]  /*0e10*/  @!P0 BRA `(.L_x_12) ;  /* 0x00000000000c8947 */ /* 0x000fea0003800000 */
[----:B0-----:R-:W1:Y:S02]  /*0e20*/  LDC.64 R4, c[0x0][0x590] ;  /* 0x00016400ff047b82 */ /* 0x001e640000000a00 */
[----:B-1----:R1:W5:Y:S01]  /*0e30*/  LDG.E R155, desc[UR36][R4.64] ;  /* 0x00000024049b7981 */ /* 0x002362000c1e1900 */
[----:B------:R-:W-:Y:S05]  /*0e40*/  BRA `(.L_x_11) ;  /* 0x0000000000087947 */ /* 0x000fea0003800000 */
.L_x_12:
[----:B------:R-:W-:Y:S02]  /*0e50*/  ULDC UR4, c[0x0][0x584] ;  /* 0x0001610000047ab9 */ /* 0x000fe40000000800 */
[----:B-1----:R-:W-:-:S07]  /*0e60*/  IMAD.U32 R155, RZ, RZ, UR4 ;  /* 0x00000004ff9b7e24 */ /* 0x002fce000f8e00ff */
.L_x_11:
[----:B------:R-:W-:-:S13]  /*0e70*/  LOP3.LUT P0, RZ, R0, 0xff, RZ, 0xc0, !PT ;  /* 0x000000ff00ff7812 */ /* 0x000fda000780c0ff */
[----:B------:R-:W-:Y:S05]  /*0e80*/  @!P0 EXIT ;  /* 0x000000000000894d */ /* 0x000fea0003800000 */
[----:B------:R-:W-:Y:S01]  /*0e90*/  ULDC UR4, c[0x0][0x28c] ;  /* 0x0000a30000047ab9 */ /* 0x000fe20000000800 */
[----:B------:R-:W-:Y:S01]  /*0ea0*/  LOP3.LUT R158, R19, 0x1, RZ, 0xfc, !PT ;  /* 0x00000001139e7812 */ /* 0x000fe200078efcff */
[----:B------:R-:W-:Y:S01]  /*0eb0*/  UIADD3 UR4, UR4, 0x3f, URZ ;  /* 0x0000003f04047890 */ /* 0x000fe2000fffe03f */
[----:B------:R-:W-:Y:S01]  /*0ec0*/  UMOV UR38, URZ ;  /* 0x0000003f00267c82 */ /* 0x000fe20008000000 */
[----:B------:R-:W-:Y:S02]  /*0ed0*/  UMOV UR39, URZ ;  /* 0x0000003f00277c82 */ /* 0x000fe40008000000 */
[----:B------:R-:W-:-:S04]  /*0ee0*/  USHF.R.S32.HI UR5, URZ, 0x1f, UR4 ;  /* 0x0000001f3f057899 */ /* 0x000fc80008011404 */
[----:B------:R-:W-:-:S04]  /*0ef0*/  ULEA.HI UR5, UR5, UR4, URZ, 0x6 ;  /* 0x0000000405057291 */ /* 0x000fc8000f8f303f */
[----:B------:R-:W-:-:S12]  /*0f00*/  USHF.R.S32.HI UR40, URZ, 0x6, UR5 ;  /* 0x000000063f287899 */ /* 0x000fd80008011405 */
.L_x_286:
[----:B------:R-:W-:Y:S01]  /*0f10*/  LOP3.LUT R0, R18, 0x80, RZ, 0xc0, !PT ;  /* 0x0000008012007812 */ /* 0x000fe200078ec0ff */
[----:B--2---:R-:W2:Y:S01]  /*0f20*/  S2UR UR7, SR_CgaCtaId ;  /* 0x00000000000779c3 */ /* 0x004ea20000008800 */
[----:B------:R-:W-:Y:S02]  /*0f30*/  UMOV UR6, 0x400 ;  /* 0x0000040000067882 */ /* 0x000fe40000000000 */
[----:B------:R-:W-:-:S06]  /*0f40*/  SHF.R.U32.HI R0, RZ, 0x7, R0 ;  /* 0x00000007ff007819 */ /* 0x000fcc0000011600 */
[----:B---3--:R-:W3:Y:S01]  /*0f50*/  SHFL.IDX PT, R0, R0, RZ, 0x1f ;  /* 0x00001fff00007589 */ /* 0x008ee200000e0000 */
[----:B--2---:R-:W-:Y:S01]  /*0f60*/  ULEA UR42, UR7, UR6, 0x18 ;  /* 0x00000006072a7291 */ /* 0x004fe2000f8ec03f */
[----:B---3--:R-:W-:-:S13]  /*0f70*/  R2UR UR4, R0 ;  /* 0x00000000000472ca */ /* 0x008fda00000e0000 */
[----:B------:R-:W-:-:S04]  /*0f80*/  ULEA.HI UR5, UR4, UR4, URZ, 0x1 ;  /* 0x0000000404057291 */ /* 0x000fc8000f8f083f */
[----:B------:R-:W-:-:S04]  /*0f90*/  ULOP3.LUT UR5, UR5, 0x7fffe, URZ, 0xc0, !UPT ;  /* 0x0007fffe05057892 */ /* 0x000fc8000f8ec03f */
[----:B------:R-:W-:-:S03]  /*0fa0*/  UIADD3 UR5, UR4, -UR5, URZ ;  /* 0x8000000504057290 */ /* 0x000fc6000fffe03f */
[----:B------:R-:W-:Y:S01]  /*0fb0*/  ULDC UR4, c[0x0][0x28c] ;  /* 0x0000a30000047ab9 */ /* 0x000fe20000000800 */
[----:B------:R-:W-:Y:S01]  /*0fc0*/  ULEA UR5, UR5, UR42, 0xd ;  /* 0x0000002a05057291 */ /* 0x000fe2000f8e683f */
[----:B------:R-:W-:-:S03]  /*0fd0*/  ISETP.LT.AND P0, PT, RZ, UR4, PT ;  /* 0x00000004ff007c0c */ /* 0x000fc6000bf01270 */
[----:B------:R-:W-:-:S04]  /*0fe0*/  UIADD3 UR5, UR5, 0x100, URZ ;  /* 0x0000010005057890 */ /* 0x000fc8000fffe03f */
[----:B------:R-:W-:-:S04]  /*0ff0*/  USHF.R.U32.HI UR5, URZ, 0x4, UR5 ;  /* 0x000000043f057899 */ /* 0x000fc80008011605 */
[----:B------:R-:W-:Y:S02]  /*1000*/  ULOP3.LUT UR41, UR5, 0x3fff, URZ, 0xc0, !UPT ;  /* 0x00003fff05297892 */ /* 0x000fe4000f8ec03f */
[----:B-1----:R-:W-:Y:S10]  /*1010*/  @P0 BRA `(.L_x_13) ;  /* 0x0000000000400947 */ /* 0x002ff40003800000 */
[----:B------:R-:W-:Y:S01]  /*1020*/  MOV R0, 0x0 ;  /* 0x0000000000007802 */ /* 0x000fe20000000f00 */
[----:B------:R-:W-:Y:S01]  /*1030*/  ULDC.64 UR4, c[0x4][0x68] ;  /* 0x01001a0000047ab9 */ /* 0x000fe20000000a00 */
[----:B------:R-:W-:Y:S01]  /*1040*/  ULDC.64 UR6, c[0x4][0x8] ;  /* 0x0100020000067ab9 */ /* 0x000fe20000000a00 */
[----:B01----:R-:W-:Y:S01]  /*1050*/  IMAD.U32 R4, RZ, RZ, UR4 ;  /* 0x00000004ff047e24 */ /* 0x003fe2000f8e00ff */
[----:B------:R0:W1:Y:S01]  /*1060*/  LDC.64 R14, c[0x4][R0] ;  /* 0x01000000000e7b82 */ /* 0x0000620000000a00 */
[----:B------:R-:W-:Y:S01]  /*1070*/  IMAD.U32 R5, RZ, RZ, UR5 ;  /* 0x00000005ff057e24 */ /* 0x000fe2000f8e00ff */
[----:B------:R-:W-:Y:S01]  /*1080*/  ULDC.64 UR4, c[0x4][0x70] ;  /* 0x01001c0000047ab9 */ /* 0x000fe20000000a00 */
[----:B------:R-:W-:Y:S02]  /*1090*/  IMAD.U32 R10, RZ, RZ, UR6 ;  /* 0x00000006ff0a7e24 */ /* 0x000fe4000f8e00ff */
[----:B------:R-:W-:Y:S02]  /*10a0*/  IMAD.U32 R6, RZ, RZ, UR4 ;  /* 0x00000004ff067e24 */ /* 0x000fe4000f8e00ff */
[----:B------:R-:W-:-:S02]  /*10b0*/  IMAD.U32 R7, RZ, RZ, UR5 ;  /* 0x00000005ff077e24 */ /* 0x000fc4000f8e00ff */
[----:B------:R-:W-:Y:S02]  /*10c0*/  IMAD.U32 R11, RZ, RZ, UR7 ;  /* 0x00000007ff0b7e24 */ /* 0x000fe4000f8e00ff */
[----:B------:R-:W-:Y:S02]  /*10d0*/  IMAD.MOV.U32 R8, RZ, RZ, 0x1e1 ;  /* 0x000001e1ff087424 */ /* 0x000fe400078e00ff */
[----:B------:R-:W-:Y:S02]  /*10e0*/  IMAD.MOV.U32 R12, RZ, RZ, 0x1 ;  /* 0x00000001ff0c7424 */ /* 0x000fe400078e00ff */
[----:B0-----:R-:W-:-:S07]  /*10f0*/  IMAD.MOV.U32 R13, RZ, RZ, RZ ;  /* 0x000000ffff0d7224 */ /* 0x001fce00078e00ff */
[----:B------:R-:W-:-:S07]  /*1100*/  LEPC R20, `(.L_x_13) ;  /* 0x000000001014794e */ /* 0x000fce0000000000 */
[----:B-1---5:R-:W-:Y:S05]  /*1110*/  CALL.ABS.NOINC R14 ;  /* 0x000000000e007343 */ /* 0x022fea0003c00000 */
.L_x_13:
[----:B------:R-:W-:-:S13]  /*1120*/  ISETP.NE.AND P0, PT, R158, 0x3, PT ;  /* 0x000000039e00780c */ /* 0x000fda0003f05270 */
[----:B------:R-:W-:Y:S05]  /*1130*/  @!P0 BRA `(.L_x_14) ;  /* 0x0000000000048947 */ /* 0x000fea0003800000 */
[----:B------:R-:W-:Y:S01]  /*1140*/  BPT.TRAP 0x1 ;  /* 0x000000040000795c */ /* 0x000fe20000300000 */
.L_x_14:
[----:B------:R-:W-:Y:S02]  /*1150*/  IMAD.U32 R3, RZ, RZ, UR39 ;  /* 0x00000027ff037e24 */ /* 0x000fe4000f8e00ff */
[----:B------:R-:W-:-:S03]  /*1160*/  IMAD.U32 R0, RZ, RZ, UR38 ;  /* 0x00000026ff007e24 */ /* 0x000fc6000f8e00ff */
[----:B------:R-:W-:Y:S02]  /*1170*/  LEA R3, R3, UR42, 0x3 ;  /* 0x0000002a03037c11 */ /* 0x000fe4000f8e18ff */
[----:B------:R-:W-:-:S04]  /*1180*/  SHF.L.U32 R0, R0, 0x1f, RZ ;  /* 0x0000001f00007819 */ /* 0x000fc800000006ff */
[----:B------:R2:W3:Y:S01]  /*1190*/  SYNCS.PHASECHK.TRANS64.TRYWAIT P1, [R3+URZ], R0 ;  /* 0x00000000030075a7 */ /* 0x0004e2000802017f */
[----:B------:R-:W-:Y:S05]  /*11a0*/  @!P0 BRA `(.L_x_15) ;  /* 0x0000000000048947 */ /* 0x000fea0003800000 */
[----:B------:R-:W-:Y:S01]  /*11b0*/  BPT.TRAP 0x1 ;  /* 0x000000040000795c */ /* 0x000fe20000300000 */
.L_x_15:
[----:B---3--:R-:W-:Y:S05]  /*11c0*/  @P1 BRA `(.L_x_16) ;  /* 0x0000000000081947 */ /* 0x008fea0003800000 */
[----:B------:R-:W3:Y:S02]  /*11d0*/  SYNCS.PHASECHK.TRANS64.TRYWAIT P1, [R3+URZ], R0 ;  /* 0x00000000030075a7 */ /* 0x000ee4000802017f */
[----:B---3--:R-:W-:Y:S05]  /*11e0*/  @!P1 BRA `(.L_x_17) ;  /* 0x000000a000c49947 */ /* 0x008fea0003800000 */
.L_x_16:
[----:B------:R-:W-:-:S04]  /*11f0*/  UISETP.LT.AND UP0, UPT, UR40, 0x1, UPT ;  /* 0x000000012800788c */ /* 0x000fc8000bf01270 */
[----:B------:R-:W-:-:S04]  /*1200*/  USEL UR4, UR40, 0x1, UP0 ;  /* 0x0000000128047887 */ /* 0x000fc80008000000 */
[----:B------:R-:W-:-:S06]  /*1210*/  UIADD3 UR4, UR40, -UR4, URZ ;  /* 0x8000000428047290 */ /* 0x000fcc000fffe03f */
[----:B--23--:R-:W-:Y:S01]  /*1220*/  IMAD.U32 R0, RZ, RZ, UR4 ;  /* 0x00000004ff007e24 */ /* 0x00cfe2000f8e00ff */
[----:B------:R-:W-:Y:S05]  /*1230*/  WARPSYNC.ALL ;  /* 0x0000000000007948 */ /* 0x000fea0003800000 */
[----:B------:R-:W-:Y:S01]  /*1240*/  ISETP.GE.AND P1, PT, R0, 0x1, PT ;  /* 0x000000010000780c */ /* 0x000fe20003f26270 */
[----:B------:R-:W-:Y:S01]  /*1250*/  UIADD3 UR4, UR42, 0xc100, URZ ;  /* 0x0000c1002a047890 */ /* 0x000fe2000fffe03f */
[----:B------:R-:W-:Y:S01]  /*1260*/  WARPGROUP.ARRIVE ;  /* 0x00000000000079c5 */ /* 0x000fe20000000000 */
[----:B------:R-:W-:Y:S01]  /*1270*/  UMOV UR9, 0x40000040 ;  /* 0x4000004000097882 */ /* 0x000fe20000000000 */
[----:B------:R-:W-:Y:S01]  /*1280*/  UMOV UR11, 0x40000040 ;  /* 0x40000040000b7882 */ /* 0x000fe20000000000 */
[----:B------:R-:W-:-:S04]  /*1290*/  USHF.R.U32.HI UR4, URZ, 0x4, UR4 ;  /* 0x000000043f047899 */ /* 0x000fc80008011604 */
[----:B------:R-:W-:Y:S02]  /*12a0*/  ULOP3.LUT UR5, UR4, 0x3fff, URZ, 0xc0, !UPT ;  /* 0x00003fff04057892 */ /* 0x000fe4000f8ec03f */
[----:B------:R-:W-:Y:S02]  /*12b0*/  ULOP3.LUT UR4, UR41, 0x10000, URZ, 0xfc, !UPT ;  /* 0x0001000029047892 */ /* 0x000fe4000f8efc3f */
[----:B------:R-:W-:Y:S02]  /*12c0*/  ULOP3.LUT UR5, UR5, 0x10000, URZ, 0xfc, !UPT ;  /* 0x0001000005057892 */ /* 0x000fe4000f8efc3f */
[----:B------:R-:W-:Y:S02]  /*12d0*/  ULEA UR6, UR39, UR4, 0xa ;  /* 0x0000000427067291 */ /* 0x000fe4000f8e503f */
[----:B------:R-:W-:-:S05]  /*12e0*/  ULEA UR7, UR39, UR5, 0xb ;  /* 0x0000000527077291 */ /* 0x000fca000f8e583f */
[----:B------:R-:W-:Y:S02]  /*12f0*/  UMOV UR8, UR6 ;  /* 0x0000000600087c82 */ /* 0x000fe40008000000 */
[----:B------:R-:W-:Y:S02]  /*1300*/  UMOV UR10, UR7 ;  /* 0x00000007000a7c82 */ /* 0x000fe40008000000 */
[----:B------:R-:W-:Y:S01]  /*1310*/  HGMMA.64x256x16.F32 R24, gdesc[UR8], RZ, !UPT, gsb0 ;  /* 0x03e00000081879f0 */ /* 0x000fe2000c0008ff */
[----:B------:R-:W-:Y:S02]  /*1320*/  UIADD3 UR8, UR6, 0x2, URZ ;  /* 0x0000000206087890 */ /* 0x000fe4000fffe03f */
[----:B------:R-:W-:Y:S01]  /*1330*/  UIADD3 UR10, UR7, 0x2, URZ ;  /* 0x00000002070a7890 */ /* 0x000fe2000fffe03f */
[----:B------:R-:W-:Y:S01]  /*1340*/  UMOV UR9, 0x40000040 ;  /* 0x4000004000097882 */ /* 0x000fe20000000000 */
[----:B------:R-:W-:Y:S01]  /*1350*/  UMOV UR11, 0x40000040 ;  /* 0x40000040000b7882 */ /* 0x000fe20000000000 */
[----:B------:R-:W-:-:S02]  /*1360*/  WARPGROUP.DEPBAR.LE gsb0, 0x0 ;  /* 0x00008000000079c5 */ /* 0x000fc40000010000 */
[----:B------:R-:W-:-:S15]  /*1370*/  WARPGROUP.ARRIVE ;  /* 0x00000000000079c5 */ /* 0x000fde0000000000 */
[----:B------:R-:W-:-:S05]  /*1380*/  NOP ;  /* 0x0000000000007918 */ /* 0x000fca0000000000 */
[----:B------:R-:W-:Y:S01]  /*1390*/  HGMMA.64x256x16.F32 R24, gdesc[UR8], R24, gsb0 ;  /* 0x03e00000081879f0 */ /* 0x000fe20008000818 */
[----:B------:R-:W-:Y:S02]  /*13a0*/  UIADD3 UR8, UR6, 0x4, URZ ;  /* 0x0000000406087890 */ /* 0x000fe4000fffe03f */
[----:B------:R-:W-:Y:S01]  /*13b0*/  UIADD3 UR10, UR7, 0x4, URZ ;  /* 0x00000004070a7890 */ /* 0x000fe2000fffe03f */
[----:B------:R-:W-:Y:S01]  /*13c0*/  UMOV UR9, 0x40000040 ;  /* 0x4000004000097882 */ /* 0x000fe20000000000 */
[----:B------:R-:W-:Y:S01]  /*13d0*/  UMOV UR11, 0x40000040 ;  /* 0x40000040000b7882 */ /* 0x000fe20000000000 */
[----:B------:R-:W-:Y:S02]  /*13e0*/  WARPGROUP.DEPBAR.LE gsb0, 0x0 ;  /* 0x00008000000079c5 */ /* 0x000fe40000010000 */
        /* <DEDUP_REMOVED lines=10> */
[----:B------:R-:W-:Y:S03]  /*1490*/  HGMMA.64x256x16.F32 R24, gdesc[UR8], R24, gsb0 ;  /* 0x03e00000081879f0 */ /* 0x000fe60008000818 */
[----:B------:R-:W-:Y:S02]  /*14a0*/  WARPGROUP.DEPBAR.LE gsb0, 0x0 ;  /* 0x00008000000079c5 */ /* 0x000fe40000010000 */
[----:B------:R-:W-:Y:S05]  /*14b0*/  @!P1 BRA `(.L_x_18) ;  /* 0x0000000400249947 */ /* 0x000fea0003800000 */
[----:B------:R-:W-:-:S04]  /*14c0*/  UIADD3 UR6, UR39, 0x1, URZ ;  /* 0x0000000127067890 */ /* 0x000fc8000fffe03f */
[----:B------:R-:W-:-:S04]  /*14d0*/  UISETP.NE.AND UP0, UPT, UR6, 0x3, UPT ;  /* 0x000000030600788c */ /* 0x000fc8000bf05270 */
[----:B------:R-:W-:Y:S02]  /*14e0*/  USEL UR7, URZ, 0x1, UP0 ;  /* 0x000000013f077887 */ /* 0x000fe40008000000 */
[----:B------:R-:W-:Y:S02]  /*14f0*/  USEL UR6, UR6, URZ, UP0 ;  /* 0x0000003f06067287 */ /* 0x000fe40008000000 */
[----:B------:R-:W-:-:S06]  /*1500*/  ULOP3.LUT UR7, UR38, UR7, URZ, 0x3c, !UPT ;  /* 0x0000000726077292 */ /* 0x000fcc000f8e3c3f */
[----:B01----:R-:W-:Y:S01]  /*1510*/  IMAD.U32 R5, RZ, RZ, UR7 ;  /* 0x00000007ff057e24 */ /* 0x003fe2000f8e00ff */
[----:B------:R-:W-:-:S06]  /*1520*/  UMOV UR7, UR39 ;  /* 0x0000002700077c82 */ /* 0x000fcc0008000000 */
.L_x_25:
[----:B01----:R-:W-:Y:S05]  /*1530*/  @!P0 BRA `(.L_x_19) ;  /* 0x0000000000048947 */ /* 0x003fea0003800000 */
[----:B------:R-:W-:Y:S01]  /*1540*/  BPT.TRAP 0x1 ;  /* 0x000000040000795c */ /* 0x000fe20000300000 */
.L_x_19:
[----:B------:R-:W0:Y:S01]  /*1550*/  S2UR UR9, SR_CgaCtaId ;  /* 0x00000000000979c3 */ /* 0x000e220000008800 */
[----:B------:R-:W-:Y:S01]  /*1560*/  UMOV UR8, 0x400 ;  /* 0x0000040000087882 */ /* 0x000fe20000000000 */
[----:B------:R-:W-:Y:S01]  /*1570*/  SHF.L.U32 R3, R5, 0x1f, RZ ;  /* 0x0000001f05037819 */ /* 0x000fe200000006ff */
[----:B0-----:R-:W-:-:S04]  /*1580*/  ULEA UR14, UR9, UR8, 0x18 ;  /* 0x00000008090e7291 */ /* 0x001fc8000f8ec03f */
[----:B------:R-:W-:-:S09]  /*1590*/  ULEA UR8, UR6, UR14, 0x3 ;  /* 0x0000000e06087291 */ /* 0x000fd2000f8e183f */
[----:B------:R0:W1:Y:S01]  /*15a0*/  SYNCS.PHASECHK.TRANS64.TRYWAIT P1, [UR8], R3 ;  /* 0x00000003ff0075a7 */ /* 0x0000620008020148 */
[----:B------:R-:W-:Y:S05]  /*15b0*/  @!P0 BRA `(.L_x_20) ;  /* 0x0000000000048947 */ /* 0x000fea0003800000 */
[----:B------:R-:W-:Y:S01]  /*15c0*/  BPT.TRAP 0x1 ;  /* 0x000000040000795c */ /* 0x000fe20000300000 */
.L_x_20:
[----:B-1----:R-:W-:Y:S05]  /*15d0*/  @P1 BRA `(.L_x_21) ;  /* 0x0000000000081947 */ /* 0x002fea0003800000 */
[----:B------:R-:W1:Y:S02]  /*15e0*/  SYNCS.PHASECHK.TRANS64.TRYWAIT P1, [UR8], R3 ;  /* 0x00000003ff0075a7 */ /* 0x000e640008020148 */
[----:B-1----:R-:W-:Y:S05]  /*15f0*/  @!P1 BRA `(.L_x_22) ;  /* 0x0000009c00d49947 */ /* 0x002fea0003800000 */
.L_x_21:
[----:B------:R-:W-:Y:S01]  /*1600*/  ULEA UR12, UR6, UR4, 0xa ;  /* 0x00000004060c7291 */ /* 0x000fe2000f8e503f */
[----:B------:R-:W-:Y:S01]  /*1610*/  WARPGROUP.ARRIVE ;  /* 0x00000000000079c5 */ /* 0x000fe20000000000 */
[----:B------:R-:W-:Y:S01]  /*1620*/  ULEA UR13, UR6, UR5, 0xb ;  /* 0x00000005060d7291 */ /* 0x000fe2000f8e583f */
[----:B------:R-:W-:Y:S01]  /*1630*/  UMOV UR9, 0x40000040 ;  /* 0x4000004000097882 */ /* 0x000fe20000000000 */
[----:B------:R-:W-:-:S03]  /*1640*/  UMOV UR11, 0x40000040 ;  /* 0x40000040000b7882 */ /* 0x000fc60000000000 */
[----:B------:R-:W-:Y:S02]  /*1650*/  UMOV UR8, UR12 ;  /* 0x0000000c00087c82 */ /* 0x000fe40008000000 */
[----:B------:R-:W-:Y:S02]  /*1660*/  UMOV UR10, UR13 ;  /* 0x0000000d000a7c82 */ /* 0x000fe40008000000 */
[----:B------:R-:W-:Y:S01]  /*1670*/  HGMMA.64x256x16.F32 R24, gdesc[UR8], R24, gsb0 ;  /* 0x03e00000081879f0 */ /* 0x000fe20008000818 */
        /* <DEDUP_REMOVED lines=26> */
[----:B------:R-:W-:Y:S01]  /*1820*/  BPT.TRAP 0x1 ;  /* 0x000000040000795c */ /* 0x000fe20000300000 */
.L_x_23:
[----:B------:R-:W-:Y:S01]  /*1830*/  ULEA UR8, UR7, UR14, 0x3 ;  /* 0x0000000e07087291 */ /* 0x000fe2000f8e183f */
[----:B------:R-:W-:-:S03]  /*1840*/  ISETP.GT.U32.AND P1, PT, R19, 0x1, PT ;  /* 0x000000011300780c */ /* 0x000fc60003f24070 */
[----:B------:R-:W-:-:S04]  /*1850*/  UIADD3 UR8, UR8, 0x18, URZ ;  /* 0x0000001808087890 */ /* 0x000fc8000fffe03f */
[----:B------:R-:W-:-:S09]  /*1860*/  UPRMT UR8, URZ, 0x654, UR8 ;  /* 0x000006543f087896 */ /* 0x000fd20008000008 */
[----:B------:R-:W-:Y:S01]  /*1870*/  SYNCS.ARRIVE.TRANS64.RED.A1T0 RZ, [UR8], RZ ;  /* 0x000000ffffff79a7 */ /* 0x000fe20008100408 */
[----:B------:R-:W-:Y:S05]  /*1880*/  @P1 BRA `(.L_x_24) ;  /* 0x0000000000041947 */ /* 0x000fea0003800000 */
[----:B------:R-:W-:Y:S01]  /*1890*/  BPT.TRAP 0x1 ;  /* 0x000000040000795c */ /* 0x000fe20000300000 */
.L_x_24:
[----:B------:R-:W-:Y:S01]  /*18a0*/  UIADD3 UR6, UR6, 0x1, URZ ;  /* 0x0000000106067890 */ /* 0x000fe2000fffe03f */
[C---:B------:R-:W-:Y:S01]  /*18b0*/  ISETP.GT.AND P1, PT, R0.reuse, 0x1, PT ;  /* 0x000000010000780c */ /* 0x040fe20003f24270 */
[----:B------:R-:W-:Y:S01]  /*18c0*/  UIADD3 UR7, UR7, 0x1, URZ ;  /* 0x0000000107077890 */ /* 0x000fe2000fffe03f */
[----:B------:R-:W-:Y:S01]  /*18d0*/  VIADD R0, R0, 0xffffffff ;  /* 0xffffffff00007836 */ /* 0x000fe20000000000 */
[----:B------:R-:W-:Y:S02]  /*18e0*/  UISETP.NE.AND UP0, UPT, UR6, 0x3, UPT ;  /* 0x000000030600788c */ /* 0x000fe4000bf05270 */
[----:B------:R-:W-:Y:S02]  /*18f0*/  UISETP.NE.AND UP1, UPT, UR7, 0x3, UPT ;  /* 0x000000030700788c */ /* 0x000fe4000bf25270 */
[----:B------:R-:W-:Y:S02]  /*1900*/  USEL UR8, URZ, 0x1, UP0 ;  /* 0x000000013f087887 */ /* 0x000fe40008000000 */
[----:B------:R-:W-:-:S02]  /*1910*/  USEL UR6, UR6, URZ, UP0 ;  /* 0x0000003f06067287 */ /* 0x000fc40008000000 */
[----:B------:R-:W-:Y:S02]  /*1920*/  USEL UR7, UR7, URZ, UP1 ;  /* 0x0000003f07077287 */ /* 0x000fe40008800000 */
[----:B------:R-:W-:Y:S01]  /*1930*/  LOP3.LUT R5, R5, UR8, RZ, 0x3c, !PT ;  /* 0x0000000805057c12 */ /* 0x000fe2000f8e3cff */
[----:B------:R-:W-:Y:S09]  /*1940*/  @P1 BRA `(.L_x_25) ;  /* 0xfffffff800f81947 */ /* 0x000ff2000383ffff */
.L_x_18:
[----:B------:R-:W2:Y:S02]  /*1950*/  LDC R0, c[0x0][0x28c] ;  /* 0x0000a300ff007b82 */ /* 0x000ea40000000800 */
[----:B--2---:R-:W-:-:S13]  /*1960*/  ISETP.GE.AND P1, PT, R0, 0x1, PT ;  /* 0x000000010000780c */ /* 0x004fda0003f26270 */
[----:B------:R-:W-:Y:S05]  /*1970*/  @!P1 BRA `(.L_x_26) ;  /* 0x0000000000489947 */ /* 0x000fea0003800000 */
[----:B------:R-:W-:Y:S05]  /*1980*/  @!P0 BRA `(.L_x_27) ;  /* 0x0000000000048947 */ /* 0x000fea0003800000 */
[----:B------:R-:W-:Y:S01]  /*1990*/  BPT.TRAP 0x1 ;  /* 0x000000040000795c */ /* 0x000fe20000300000 */
.L_x_27:
[----:B------:R-:W2:Y:S01]  /*19a0*/  S2UR UR7, SR_CgaCtaId ;  /* 0x00000000000779c3 */ /* 0x000ea20000008800 */
[----:B------:R-:W-:Y:S01]  /*19b0*/  UISETP.LT.AND UP0, UPT, UR40, 0x1, UPT ;  /* 0x000000012800788c */ /* 0x000fe2000bf01270 */
[----:B------:R-:W-:-:S03]  /*19c0*/  ISETP.GT.U32.AND P0, PT, R19, 0x1, PT ;  /* 0x000000011300780c */ /* 0x000fc60003f04070 */
[----:B------:R-:W-:-:S04]  /*19d0*/  USEL UR6, UR40, 0x1, UP0 ;  /* 0x0000000128067887 */ /* 0x000fc80008000000 */
[----:B------:R-:W-:-:S04]  /*19e0*/  UIADD3 UR6, UR39, UR40, -UR6 ;  /* 0x0000002827067290 */ /* 0x000fc8000fffe806 */
[----:B------:R-:W-:-:S04]  /*19f0*/  UIMAD.WIDE.U32 UR4, UR6, -0x55555555, URZ ;  /* 0xaaaaaaab060478a5 */ /* 0x000fc8000f8e003f */
[----:B------:R-:W-:-:S03]  /*1a00*/  USHF.R.U32.HI UR4, URZ, 0x1, UR5 ;  /* 0x000000013f047899 */ /* 0x000fc60008011605 */
[----:B------:R-:W-:Y:S01]  /*1a10*/  UMOV UR5, 0x400 ;  /* 0x0000040000057882 */ /* 0x000fe20000000000 */
[----:B------:R-:W-:Y:S02]  /*1a20*/  UIMAD UR6, UR4, -0x3, UR6 ;  /* 0xfffffffd040678a4 */ /* 0x000fe4000f8e0206 */
[----:B--2---:R-:W-:-:S04]  /*1a30*/  ULEA UR5, UR7, UR5, 0x18 ;  /* 0x0000000507057291 */ /* 0x004fc8000f8ec03f */
[----:B------:R-:W-:-:S04]  /*1a40*/  ULEA UR6, UR6, UR5, 0x3 ;  /* 0x0000000506067291 */ /* 0x000fc8000f8e183f */
[----:B------:R-:W-:-:S04]  /*1a50*/  UIADD3 UR6, UR6, 0x18, URZ ;  /* 0x0000001806067890 */ /* 0x000fc8000fffe03f */
[----:B------:R-:W-:-:S09]  /*1a60*/  UPRMT UR6, URZ, 0x654, UR6 ;  /* 0x000006543f067896 */ /* 0x000fd20008000006 */
[----:B------:R-:W-:Y:S01]  /*1a70*/  SYNCS.ARRIVE.TRANS64.RED.A1T0 RZ, [UR6], RZ ;  /* 0x000000ffffff79a7 */ /* 0x000fe20008100406 */
[----:B------:R-:W-:Y:S05]  /*1a80*/  @P0 BRA `(.L_x_26) ;  /* 0x0000000000040947 */ /* 0x000fea0003800000 */
[----:B------:R-:W-:Y:S01]  /*1a90*/  BPT.TRAP 0x1 ;  /* 0x000000040000795c */ /* 0x000fe20000300000 */
.L_x_26:
[----:B------:R-:W2:Y:S01]  /*1aa0*/  LDC R7, c[0x0][0x288] ;  /* 0x0000a200ff077b82 */ /* 0x000ea20000000800 */
[----:B01----:R-:W-:Y:S01]  /*1ab0*/  SHF.R.U32.HI R3, RZ, 0x2, R18 ;  /* 0x00000002ff037819 */ /* 0x003fe20000011612 */
[----:B------:R-:W-:Y:S01]  /*1ac0*/  UIADD3 UR39, UR40, UR39, URZ ;  /* 0x0000002728277290 */ /* 0x000fe2000fffe03f */
[C---:B------:R-:W-:Y:S01]  /*1ad0*/  LOP3.LUT R4, R18.reuse, 0x60, RZ, 0xc0, !PT ;  /* 0x0000006012047812 */ /* 0x040fe200078ec0ff */
[----:B------:R-:W-:Y:S01]  /*1ae0*/  ULDC UR7, c[0x0][0x284] ;  /* 0x0000a10000077ab9 */ /* 0x000fe20000000800 */
[----:B------:R-:W-:Y:S01]  /*1af0*/  LOP3.LUT R3, R3, 0x7, RZ, 0xc0, !PT ;  /* 0x0000000703037812 */ /* 0x000fe200078ec0ff */
[----:B------:R-:W-:Y:S01]  /*1b00*/  UISETP.GT.U32.AND UP0, UPT, UR39, 0x2, UPT ;  /* 0x000000022700788c */ /* 0x000fe2000bf04070 */
[----:B------:R-:W-:Y:S01]  /*1b10*/  SHF.R.U32.HI R10, RZ, 0x1, R4 ;  /* 0x00000001ff0a7819 */ /* 0x000fe20000011604 */
[----:B------:R-:W-:Y:S01]  /*1b20*/  IMAD.SHL.U32 R4, R18, 0x2, RZ ;  /* 0x0000000212047824 */ /* 0x000fe200078e00ff */
[----:B------:R-:W-:Y:S01]  /*1b30*/  LOP3.LUT R0, R22, 0x1, RZ, 0xc0, !PT ;  /* 0x0000000116007812 */ /* 0x000fe200078ec0ff */
[----:B------:R-:W-:Y:S01]  /*1b40*/  UISETP.LT.U32.AND UP0, UPT, UR40, 0x3, UP0 ;  /* 0x000000032800788c */ /* 0x000fe20008701070 */
[----:B------:R-:W-:Y:S01]  /*1b50*/  IADD3 R5, RZ, -R10, -R3 ;  /* 0x8000000aff057210 */ /* 0x000fe20007ffe803 */
[----:B------:R-:W-:Y:S01]  /*1b60*/  UISETP.GE.U32.AND UP1, UPT, UR40, 0x3, UPT ;  /* 0x000000032800788c */ /* 0x000fe2000bf26070 */
[----:B------:R-:W-:Y:S01]  /*1b70*/  LOP3.LUT R9, R4, 0x6, RZ, 0xc0, !PT ;  /* 0x0000000604097812 */ /* 0x000fe200078ec0ff */
[C---:B------:R-:W-:Y:S01]  /*1b80*/  IMAD.SHL.U32 R6, R0.reuse, 0x40, RZ ;  /* 0x0000004000067824 */ /* 0x040fe200078e00ff */
[----:B------:R-:W-:Y:S01]  /*1b90*/  SHF.R.S32.HI R21, RZ, 0x1f, R23 ;  /* 0x0000001fff157819 */ /* 0x000fe20000011417 */
[----:B------:R-:W-:Y:S01]  /*1ba0*/  IMAD R11, R0, -0x40, R5 ;  /* 0xffffffc0000b7824 */ /* 0x000fe200078e0205 */
[----:B------:R-:W-:Y:S01]  /*1bb0*/  LOP3.LUT R0, R18, 0x3, RZ, 0xc0, !PT ;  /* 0x0000000312007812 */ /* 0x000fe200078ec0ff */
[----:B------:R-:W-:Y:S01]  /*1bc0*/  ULDC.64 UR8, c[0x0][0x5d0] ;  /* 0x0001740000087ab9 */ /* 0x000fe20000000a00 */
[----:B------:R-:W-:Y:S01]  /*1bd0*/  PRMT R8, R9, 0x6540, R152 ;  /* 0x0000654009087816 */ /* 0x000fe20000000098 */
[----:B------:R-:W-:Y:S01]  /*1be0*/  IMAD.SHL.U32 R152, R152, 0x100, RZ ;  /* 0x0000010098987824 */ /* 0x000fe200078e00ff */
[----:B------:R-:W-:Y:S01]  /*1bf0*/  UIMAD.WIDE.U32 UR4, UR39, -0x55555555, URZ ;  /* 0xaaaaaaab270478a5 */ /* 0x000fe2000f8e003f */
[----:B------:R-:W-:Y:S01]  /*1c00*/  IMAD R4, R21, UR8, RZ ;  /* 0x0000000815047c24 */ /* 0x000fe2000f8e02ff */
[----:B------:R-:W-:Y:S01]  /*1c10*/  USEL UR6, URZ, 0x1, !UP0 ;  /* 0x000000013f067887 */ /* 0x000fe2000c000000 */
[----:B--2---:R-:W-:Y:S01]  /*1c20*/  IMAD R13, R0, -0x2, R7 ;  /* 0xfffffffe000d7824 */ /* 0x004fe200078e0207 */
[----:B------:R-:W-:Y:S01]  /*1c30*/  ISETP.GE.AND P0, PT, R152, R7, PT ;  /* 0x000000079800720c */ /* 0x000fe20003f06270 */
[C---:B------:R-:W-:Y:S01]  /*1c40*/  IMAD.SHL.U32 R0, R153.reuse, 0x80, RZ ;  /* 0x0000008099007824 */ /* 0x040fe200078e00ff */
[----:B------:R-:W-:Y:S01]  /*1c50*/  SHF.R.S32.HI R9, RZ, 0x1f, R8 ;  /* 0x0000001fff097819 */ /* 0x000fe20000011408 */
[----:B------:R-:W-:Y:S01]  /*1c60*/  USHF.R.U32.HI UR4, URZ, 0x1, UR5 ;  /* 0x000000013f047899 */ /* 0x000fe20008011605 */
[----:B------:R-:W-:Y:S01]  /*1c70*/  LOP3.LUT R3, R6, 0x40, R3, 0xe2, !PT ;  /* 0x0000004006037812 */ /* 0x000fe200078ee203 */
[----:B------:R-:W-:Y:S01]  /*1c80*/  ULOP3.LUT UR38, UR38, UR6, URZ, 0x3c, !UPT ;  /* 0x0000000626267292 */ /* 0x000fe2000f8e3c3f */
[C---:B------:R-:W-:Y:S01]  /*1c90*/  ISETP.GE.OR P0, PT, R0.reuse, UR7, P0 ;  /* 0x0000000700007c0c */ /* 0x040fe20008706670 */
[----:B------:R-:W-:Y:S01]  /*1ca0*/  IMAD.WIDE R6, R153, 0x80, RZ ;  /* 0x0000008099067825 */ /* 0x000fe200078e02ff */
[----:B------:R-:W-:Y:S01]  /*1cb0*/  UIMAD UR39, UR4, -0x3, UR39 ;  /* 0xfffffffd042778a4 */ /* 0x000fe2000f8e0227 */
[----:B------:R-:W-:Y:S01]  /*1cc0*/  IADD3 R0, -R0, UR7, R11 ;  /* 0x0000000700007c10 */ /* 0x000fe2000fffe10b */
[----:B------:R-:W-:Y:S01]  /*1cd0*/  @UP1 ULOP3.LUT UR38, UR38, 0x1, UR4, 0x78, !UPT ;  /* 0x0000000126261892 */ /* 0x000fe2000f8e7804 */
[C---:B------:R-:W-:Y:S01]  /*1ce0*/  IMAD R15, R23.reuse, UR9, R4 ;  /* 0x00000009170f7c24 */ /* 0x040fe2000f8e0204 */
[----:B------:R-:W-:Y:S01]  /*1cf0*/  LOP3.LUT R167, R6, R3, R10, 0xfe, !PT ;  /* 0x0000000306a77212 */ /* 0x000fe200078efe0a */
[----:B------:R-:W-:-:S04]  /*1d00*/  IMAD.WIDE.U32 R4, R23, UR8, R8 ;  /* 0x0000000817047c25 */ /* 0x000fc8000f8e0008 */
[----:B------:R-:W-:Y:S02]  /*1d10*/  IMAD.IADD R5, R5, 0x1, R15 ;  /* 0x0000000105057824 */ /* 0x000fe400078e020f */
[----:B------:R-:W-:Y:S02]  /*1d20*/  IMAD.IADD R3, R13, 0x1, -R152 ;  /* 0x000000010d037824 */ /* 0x000fe400078e0a98 */
[----:B------:R-:W-:Y:S01]  /*1d30*/  IMAD.MOV.U32 R153, RZ, RZ, -0x1 ;  /* 0xffffffffff997424 */ /* 0x000fe200078e00ff */
[----:B------:R-:W-:Y:S06]  /*1d40*/  @P0 BRA `(.L_x_28) ;  /* 0x0000007800dc0947 */ /* 0x000fec0003800000 */
[----:B------:R-:W0:Y:S01]  /*1d50*/  LDC.64 R10, c[0x0][0x5c8] ;  /* 0x00017200ff0a7b82 */ /* 0x000e220000000a00 */
[----:B-----5:R-:W-:Y:S01]  /*1d60*/  FSETP.NEU.AND P0, PT, R155, RZ, PT ;  /* 0x000000ff9b00720b */ /* 0x020fe20003f0d000 */
[----:B------:R-:W-:Y:S01]  /*1d70*/  BSSY B0, `(.L_x_28) ;  /* 0x00007b4000007945 */ /* 0x000fe20003800000 */
[----:B------:R-:W-:-:S04]  /*1d80*/  ISETP.GT.AND P2, PT, R3, RZ, PT ;  /* 0x000000ff0300720c */ /* 0x000fc80003f44270 */
[----:B------:R-:W-:Y:S01]  /*1d90*/  ISETP.GT.AND P1, PT, R0, RZ, P2 ;  /* 0x000000ff0000720c */ /* 0x000fe20001724270 */
[-C--:B0-----:R-:W-:Y:S02]  /*1da0*/  IMAD R12, R7, R10.reuse, RZ ;  /* 0x0000000a070c7224 */ /* 0x081fe400078e02ff */
[----:B------:R-:W-:-:S04]  /*1db0*/  IMAD.WIDE.U32 R160, R167, R10, R4 ;  /* 0x0000000aa7a07225 */ /* 0x000fc800078e0004 */
[----:B------:R-:W-:-:S04]  /*1dc0*/  IMAD R5, R167, R11, R12 ;  /* 0x0000000ba7057224 */ /* 0x000fc800078e020c */
[----:B------:R-:W-:Y:S01]  /*1dd0*/  IMAD.IADD R169, R161, 0x1, R5 ;  /* 0x00000001a1a97824 */ /* 0x000fe200078e0205 */
[----:B------:R-:W-:Y:S06]  /*1de0*/  @!P0 BRA `(.L_x_29) ;  /* 0x0000005400988947 */ /* 0x000fec0003800000 */
[----:B------:R-:W0:Y:S01]  /*1df0*/  LDC.64 R14, c[0x0][0x5b8] ;  /* 0x00016e00ff0e7b82 */ /* 0x000e220000000a00 */
[----:B------:R-:W-:-:S07]  /*1e00*/  ULDC.64 UR4, c[0x0][0x5c0] ;  /* 0x0001700000047ab9 */ /* 0x000fce0000000a00 */
[----:B------:R-:W1:Y:S08]  /*1e10*/  LDC.64 R164, c[0x0][0x5b0] ;  /* 0x00016c00ffa47b82 */ /* 0x000e700000000a00 */
[----:B------:R-:W2:Y:S01]  /*1e20*/  LDC.64 R12, c[0x0][0x5a8] ;  /* 0x00016a00ff0c7b82 */ /* 0x000ea20000000a00 */
[-C--:B0-----:R-:W-:Y:S02]  /*1e30*/  IMAD R4, R21, R14.reuse, RZ ;  /* 0x0000000e15047224 */ /* 0x081fe400078e02ff */
[----:B------:R-:W-:-:S04]  /*1e40*/  IMAD.WIDE.U32 R162, R23, R14, R8 ;  /* 0x0000000e17a27225 */ /* 0x000fc800078e0008 */
[----:B------:R-:W-:Y:S02]  /*1e50*/  IMAD R159, R23, R15, R4 ;  /* 0x0000000f179f7224 */ /* 0x000fe400078e0204 */
[-C--:B-1----:R-:W-:Y:S02]  /*1e60*/  IMAD R6, R7, R164.reuse, RZ ;  /* 0x000000a407067224 */ /* 0x082fe400078e02ff */
[----:B------:R-:W-:Y:S02]  /*1e70*/  IMAD.IADD R21, R163, 0x1, R159 ;  /* 0x00000001a3157824 */ /* 0x000fe400078e029f */
[----:B------:R-:W-:Y:S02]  /*1e80*/  IMAD.MOV.U32 R20, RZ, RZ, R162 ;  /* 0x000000ffff147224 */ /* 0x000fe400078e00a2 */
[C---:B------:R-:W-:Y:S02]  /*1e90*/  IMAD R161, R167.reuse, R165, R6 ;  /* 0x000000a5a7a17224 */ /* 0x040fe400078e0206 */
[----:B------:R-:W-:-:S04]  /*1ea0*/  IMAD.WIDE.U32 R4, R167, R164, R20 ;  /* 0x000000a4a7047225 */ /* 0x000fc800078e0014 */
[----:B------:R-:W-:Y:S01]  /*1eb0*/  IMAD.IADD R5, R5, 0x1, R161 ;  /* 0x0000000105057824 */ /* 0x000fe200078e02a1 */
[----:B--2---:R-:W-:-:S04]  /*1ec0*/  LEA R6, P0, R4, R12, 0x1 ;  /* 0x0000000c04067211 */ /* 0x004fc800078008ff */
[----:B------:R-:W-:-:S05]  /*1ed0*/  LEA.HI.X R7, R4, R13, R5, 0x1, P0 ;  /* 0x0000000d04077211 */ /* 0x000fca00000f0c05 */
[----:B------:R0:W2:Y:S01]  /*1ee0*/  @P1 LDG.E.LTC128B.U16 R15, desc[UR36][R6.64] ;  /* 0x00000024060f1981 */ /* 0x0000a2000c1e1520 */
[----:B------:R-:W-:Y:S01]  /*1ef0*/  IMAD.WIDE.U32 R156, R167, R164, R8 ;  /* 0x000000a4a79c7225 */ /* 0x000fe200078e0008 */
[----:B------:R-:W-:Y:S03]  /*1f00*/  BSSY B1, `(.L_x_30) ;  /* 0x0000013000017945 */ /* 0x000fe60003800000 */
[----:B------:R-:W-:Y:S02]  /*1f10*/  IMAD.IADD R157, R161, 0x1, R157 ;  /* 0x00000001a19d7824 */ /* 0x000fe400078e029d */
[----:B------:R-:W-:-:S04]  /*1f20*/  IMAD.WIDE.U32 R156, R23, R14, R156 ;  /* 0x0000000e179c7225 */ /* 0x000fc800078e009c */
[----:B0-----:R-:W-:Y:S01]  /*1f30*/  IMAD.IADD R7, R159, 0x1, R157 ;  /* 0x000000019f077824 */ /* 0x001fe200078e029d */
[----:B------:R-:W-:Y:S02]  /*1f40*/  LEA R6, P4, R156, R12, 0x1 ;  /* 0x0000000c9c067211 */ /* 0x000fe400078808ff */
[----:B------:R-:W-:Y:S02]  /*1f50*/  SHF.L.U64.HI R157, R164, 0x3, R165 ;  /* 0x00000003a49d7819 */ /* 0x000fe400000102a5 */
[----:B------:R-:W-:Y:S01]  /*1f60*/  LEA.HI.X R7, R156, R13, R7, 0x1, P4 ;  /* 0x0000000d9c077211 */ /* 0x000fe200020f0c07 */
[----:B------:R-:W-:Y:S02]  /*1f70*/  IMAD.SHL.U32 R156, R164, 0x8, RZ ;  /* 0x00000008a49c7824 */ /* 0x000fe400078e00ff */
[----:B--2---:R-:W-:-:S05]  /*1f80*/  HADD2.F32 R4, -RZ, R15.H0_H0 ;  /* 0x2000000fff047230 */ /* 0x004fca0000004100 */
[----:B------:R-:W-:Y:S01]  /*1f90*/  FMUL R5, R4, R155 ;  /* 0x0000009b04057220 */ /* 0x000fe20000400000 */
[----:B------:R-:W-:-:S03]  /*1fa0*/  LEA R4, P0, R160, UR4, 0x1 ;  /* 0x00000004a0047c11 */ /* 0x000fc6000f8008ff */
[----:B------:R-:W-:Y:S01]  /*1fb0*/  FFMA R24, R24, R154, R5 ;  /* 0x0000009a18187223 */ /* 0x000fe20000000005 */
[----:B------:R-:W-:Y:S02]  /*1fc0*/  LEA.HI.X R5, R160, UR5, R169, 0x1, P0 ;  /* 0x00000005a0057c11 */ /* 0x000fe400080f0ca9 */
[----:B------:R-:W-:Y:S02]  /*1fd0*/  ISETP.GT.AND P0, PT, R3, 0x1, PT ;  /* 0x000000010300780c */ /* 0x000fe40003f04270 */
[----:B------:R-:W-:Y:S02]  /*1fe0*/  F2FP.F16.F32.PACK_AB R24, RZ, R24 ;  /* 0x00000018ff18723e */ /* 0x000fe400000000ff */
[----:B------:R-:W-:-:S03]  /*1ff0*/  ISETP.GT.AND P3, PT, R0, RZ, P0 ;  /* 0x000000ff0000720c */ /* 0x000fc60000764270 */
[----:B------:R0:W-:Y:S10]  /*2000*/  @P1 STG.E.U16 desc[UR36][R4.64], R24 ;  /* 0x0000001804001986 */ /* 0x0001f4000c101524 */
[----:B------:R-:W-:Y:S05]  /*2010*/  @!P3 BRA `(.L_x_31) ;  /* 0x000000000004b947 */ /* 0x000fea0003800000 */
[----:B------:R1:W5:Y:S02]  /*2020*/  LDG.E.LTC128B.U16 R15, desc[UR36][R6.64+0x2] ;  /* 0x00000224060f7981 */ /* 0x000364000c1e1520 */
.L_x_31:
[----:B------:R-:W-:Y:S05]  /*2030*/  BSYNC B1 ;  /* 0x0000000000017941 */ /* 0x000fea0003800000 */
.L_x_30:
[----:B-----5:R-:W-:Y:S01]  /*2040*/  HADD2.F32 R20, -RZ, R15.H0_H0 ;  /* 0x2000000fff147230 */ /* 0x020fe20000004100 */
[----:B------:R-:W-:Y:S01]  /*2050*/  ISETP.GT.AND P2, PT, R0, 0x8, P2 ;  /* 0x000000080000780c */ /* 0x000fe20001744270 */
[----:B------:R-:W-:Y:S01]  /*2060*/  IMAD.WIDE.U32 R156, R167, R164, R156 ;  /* 0x000000a4a79c7225 */ /* 0x000fe200078e009c */
[----:B------:R-:W-:-:S03]  /*2070*/  PRMT R152, R15, 0x7610, R152 ;  /* 0x000076100f987816 */ /* 0x000fc60000000098 */
[----:B------:R-:W-:Y:S01]  /*2080*/  FMUL R20, R20, R155 ;  /* 0x0000009b14147220 */ /* 0x000fe20000400000 */
[----:B------:R-:W-:Y:S01]  /*2090*/  IMAD.IADD R161, R161, 0x1, R157 ;  /* 0x00000001a1a17824 */ /* 0x000fe200078e029d */
[----:B------:R-:W-:Y:S02]  /*20a0*/  IADD3 R162, P1, R162, R156, RZ ;  /* 0x0000009ca2a27210 */ /* 0x000fe40007f3e0ff */
[----:B------:R-:W-:-:S03]  /*20b0*/  FFMA R25, R25, R154, R20 ;  /* 0x0000009a19197223 */ /* 0x000fc60000000014 */
[----:B------:R-:W-:Y:S01]  /*20c0*/  IMAD.X R21, R161, 0x1, R21, P1 ;  /* 0x00000001a1157824 */ /* 0x000fe200008e0615 */
[C---:B------:R-:W-:Y:S02]  /*20d0*/  LEA R20, P1, R162.reuse, R12, 0x1 ;  /* 0x0000000ca2147211 */ /* 0x040fe400078208ff */
[----:B------:R-:W-:Y:S02]  /*20e0*/  F2FP.F16.F32.PACK_AB R25, RZ, R25 ;  /* 0x00000019ff19723e */ /* 0x000fe400000000ff */
[----:B------:R-:W-:Y:S02]  /*20f0*/  LEA.HI.X R21, R162, R13, R21, 0x1, P1 ;  /* 0x0000000da2157211 */ /* 0x000fe400008f0c15 */
[----:B------:R-:W-:-:S05]  /*2100*/  PRMT R157, R25, 0x7610, R157 ;  /* 0x00007610199d7816 */ /* 0x000fca000000009d */
[----:B------:R2:W-:Y:S04]  /*2110*/  @P3 STG.E.U16 desc[UR36][R4.64+0x2], R157 ;  /* 0x0000029d04003986 */ /* 0x0005e8000c101524 */
[----:B------:R-:W0:Y:S01]  /*2120*/  @P2 LDG.E.LTC128B.U16 R152, desc[UR36][R20.64] ;  /* 0x0000002414982981 */ /* 0x000e22000c1e1520 */
[----:B------:R-:W-:Y:S01]  /*2130*/  IADD3 R8, P1, R8, R156, RZ ;  /* 0x0000009c08087210 */ /* 0x000fe20007f3e0ff */
[----:B------:R-:W-:Y:S01]  /*2140*/  BSSY B1, `(.L_x_32) ;  /* 0x0000011000017945 */ /* 0x000fe20003800000 */
[----:B------:R-:W-:Y:S02]  /*2150*/  SHF.L.U64.HI R11, R10, 0x4, R11 ;  /* 0x000000040a0b7819 */ /* 0x000fe4000001020b */
[----:B------:R-:W-:Y:S01]  /*2160*/  ISETP.GT.AND P0, PT, R0, 0x8, P0 ;  /* 0x000000080000780c */ /* 0x000fe20000704270 */
[----:B------:R-:W-:Y:S01]  /*2170*/  IMAD.X R9, R9, 0x1, R161, P1 ;  /* 0x0000000109097824 */ /* 0x000fe200008e06a1 */
[----:B------:R-:W-:Y:S01]  /*2180*/  LEA R10, P1, R10, R4, 0x4 ;  /* 0x000000040a0a7211 */ /* 0x000fe200078220ff */
[----:B------:R-:W-:-:S04]  /*2190*/  IMAD.WIDE.U32 R14, R23, R14, R8 ;  /* 0x0000000e170e7225 */ /* 0x000fc800078e0008 */
[----:B------:R-:W-:Y:S01]  /*21a0*/  IMAD.X R11, R11, 0x1, R5, P1 ;  /* 0x000000010b0b7824 */ /* 0x000fe200008e0605 */
[----:B------:R-:W-:Y:S01]  /*21b0*/  LEA R8, P3, R14, R12, 0x1 ;  /* 0x0000000c0e087211 */ /* 0x000fe200078608ff */
[----:B------:R-:W-:-:S05]  /*21c0*/  IMAD.IADD R9, R159, 0x1, R15 ;  /* 0x000000019f097824 */ /* 0x000fca00078e020f */
[----:B------:R-:W-:Y:S01]  /*21d0*/  LEA.HI.X R9, R14, R13, R9, 0x1, P3 ;  /* 0x0000000d0e097211 */ /* 0x000fe200018f0c09 */
[----:B0-----:R-:W-:-:S05]  /*21e0*/  HADD2.F32 R24, -RZ, R152.H0_H0 ;  /* 0x20000098ff187230 */ /* 0x001fca0000004100 */
[----:B------:R-:W-:-:S04]  /*21f0*/  FMUL R25, R24, R155 ;  /* 0x0000009b18197220 */ /* 0x000fc80000400000 */
[----:B------:R-:W-:-:S05]  /*2200*/  FFMA R25, R26, R154, R25 ;  /* 0x0000009a1a197223 */ /* 0x000fca0000000019 */
[----:B------:R-:W-:-:S05]  /*2210*/  F2FP.F16.F32.PACK_AB R25, RZ, R25 ;  /* 0x00000019ff19723e */ /* 0x000fca00000000ff */
[----:B------:R2:W-:Y:S01]  /*2220*/  @P2 STG.E.U16 desc[UR36][R10.64], R25 ;  /* 0x000000190a002986 */ /* 0x0005e2000c101524 */
[----:B------:R-:W-:Y:S05]  /*2230*/  @!P0 BRA `(.L_x_33) ;  /* 0x0000000000048947 */ /* 0x000fea0003800000 */
[----:B------:R0:W5:Y:S02]  /*2240*/  LDG.E.LTC128B.U16 R152, desc[UR36][R8.64+0x2] ;  /* 0x0000022408987981 */ /* 0x000164000c1e1520 */
.L_x_33:
[----:B------:R-:W-:Y:S05]  /*2250*/  BSYNC B1 ;  /* 0x0000000000017941 */ /* 0x000fea0003800000 */
.L_x_32:
[----:B-----5:R-:W-:Y:S01]  /*2260*/  HADD2.F32 R12, -RZ, R152.H0_H0 ;  /* 0x20000098ff0c7230 */ /* 0x020fe20000004100 */
[----:B------:R-:W-:Y:S01]  /*2270*/  ISETP.GT.AND P1, PT, R3, 0x8, PT ;  /* 0x000000080300780c */ /* 0x000fe20003f24270 */
[----:B------:R-:W-:Y:S03]  /*2280*/  BSSY B1, `(.L_x_34) ;  /* 0x0000008000017945 */ /* 0x000fe60003800000 */
[----:B------:R-:W-:Y:S01]  /*2290*/  FMUL R12, R12, R155 ;  /* 0x0000009b0c0c7220 */ /* 0x000fe20000400000 */
[----:B------:R-:W-:-:S03]  /*22a0*/  ISETP.GT.AND P2, PT, R0, RZ, P1 ;  /* 0x000000ff0000720c */ /* 0x000fc60000f44270 */
[----:B------:R-:W-:-:S05]  /*22b0*/  FFMA R12, R27, R154, R12 ;  /* 0x0000009a1b0c7223 */ /* 0x000fca000000000c */
[----:B------:R-:W-:-:S05]  /*22c0*/  F2FP.F16.F32.PACK_AB R12, RZ, R12 ;  /* 0x0000000cff0c723e */ /* 0x000fca00000000ff */
[----:B------:R3:W-:Y:S01]  /*22d0*/  @P0 STG.E.U16 desc[UR36][R10.64+0x2], R12 ;  /* 0x0000020c0a000986 */ /* 0x0007e2000c101524 */
[----:B------:R-:W-:Y:S05]  /*22e0*/  @!P2 BRA `(.L_x_35) ;  /* 0x000000000004a947 */ /* 0x000fea0003800000 */
[----:B------:R4:W5:Y:S02]  /*22f0*/  LDG.E.LTC128B.U16 R152, desc[UR36][R6.64+0x10] ;  /* 0x0000102406987981 */ /* 0x000964000c1e1520 */
.L_x_35:
[----:B------:R-:W-:Y:S05]  /*2300*/  BSYNC B1 ;  /* 0x0000000000017941 */ /* 0x000fea0003800000 */
.L_x_34:
[----:B---3-5:R-:W-:Y:S01]  /*2310*/  HADD2.F32 R12, -RZ, R152.H0_H0 ;  /* 0x20000098ff0c7230 */ /* 0x028fe20000004100 */
        /* <DEDUP_REMOVED lines=9> */
.L_x_37:
[----:B------:R-:W-:Y:S05]  /*23b0*/  BSYNC B1 ;  /* 0x0000000000017941 */ /* 0x000fea0003800000 */
.L_x_36:
[----:B-----5:R-:W-:Y:S01]  /*23c0*/  HADD2.F32 R12, -RZ, R152.H0_H0 ;  /* 0x20000098ff0c7230 */ /* 0x020fe20000004100 */
[----:B------:R-:W-:Y:S01]  /*23d0*/  ISETP.GT.AND P1, PT, R0, 0x8, P1 ;  /* 0x000000080000780c */ /* 0x000fe20000f24270 */
[----:B------:R-:W-:Y:S03]  /*23e0*/  BSSY B1, `(.L_x_38) ;  /* 0x0000007000017945 */ /* 0x000fe60003800000 */
[----:B------:R-:W-:-:S04]  /*23f0*/  FMUL R12, R12, R155 ;  /* 0x0000009b0c0c7220 */ /* 0x000fc80000400000 */
[----:B------:R-:W-:-:S05]  /*2400*/  FFMA R12, R29, R154, R12 ;  /* 0x0000009a1d0c7223 */ /* 0x000fca000000000c */
[----:B------:R-:W-:-:S05]  /*2410*/  F2FP.F16.F32.PACK_AB R12, RZ, R12 ;  /* 0x0000000cff0c723e */ /* 0x000fca00000000ff */
[----:B------:R0:W-:Y:S01]  /*2420*/  @P3 STG.E.U16 desc[UR36][R4.64+0x12], R12 ;  /* 0x0000120c04003986 */ /* 0x0001e2000c101524 */
[----:B------:R-:W-:Y:S05]  /*2430*/  @!P1 BRA `(.L_x_39) ;  /* 0x0000000000049947 */ /* 0x000fea0003800000 */
[----:B------:R0:W5:Y:S02]  /*2440*/  LDG.E.LTC128B.U16 R152, desc[UR36][R8.64+0x10] ;  /* 0x0000102408987981 */ /* 0x000164000c1e1520 */
.L_x_39:
[----:B------:R-:W-:Y:S05]  /*2450*/  BSYNC B1 ;  /* 0x0000000000017941 */ /* 0x000fea0003800000 */
.L_x_38:
[----:B0----5:R-:W-:Y:S01]  /*2460*/  HADD2.F32 R12, -RZ, R152.H0_H0 ;  /* 0x20000098ff0c7230 */ /* 0x021fe20000004100 */
[----:B------:R-:W-:Y:S01]  /*2470*/  ISETP.GT.AND P0, PT, R0, 0x8, P0 ;  /* 0x000000080000780c */ /* 0x000fe20000704270 */
[----:B------:R-:W-:Y:S03]  /*2480*/  BSSY B1, `(.L_x_40) ;  /* 0x0000007000017945 */ /* 0x000fe60003800000 */
[----:B---3--:R-:W-:-:S04]  /*2490*/  FMUL R13, R12, R155 ;  /* 0x0000009b0c0d7220 */ /* 0x008fc80000400000 */
[----:B------:R-:W-:-:S05]  /*24a0*/  FFMA R13, R30, R154, R13 ;  /* 0x0000009a1e0d7223 */ /* 0x000fca000000000d */
[----:B------:R-:W-:-:S05]  /*24b0*/  F2FP.F16.F32.PACK_AB R13, RZ, R13 ;  /* 0x0000000dff0d723e */ /* 0x000fca00000000ff */
[----:B------:R0:W-:Y:S01]  /*24c0*/  @P1 STG.E.U16 desc[UR36][R10.64+0x10], R13 ;  /* 0x0000100d0a001986 */ /* 0x0001e2000c101524 */
[----:B------:R-:W-:Y:S05]  /*24d0*/  @!P0 BRA `(.L_x_41) ;  /* 0x0000000000048947 */ /* 0x000fea0003800000 */
[----:B------:R3:W5:Y:S02]  /*24e0*/  LDG.E.LTC128B.U16 R152, desc[UR36][R8.64+0x12] ;  /* 0x0000122408987981 */ /* 0x000764000c1e1520 */
.L_x_41:
[----:B------:R-:W-:Y:S05]  /*24f0*/  BSYNC B1 ;  /* 0x0000000000017941 */ /* 0x000fea0003800000 */
.L_x_40:
        /* <DEDUP_REMOVED lines=10> */
.L_x_43:
[----:B------:R-:W-:Y:S05]  /*25a0*/  BSYNC B1 ;  /* 0x0000000000017941 */ /* 0x000fea0003800000 */
.L_x_42:
[----:B0----5:R-:W-:Y:S01]  /*25b0*/  HADD2.F32 R12, -RZ, R152.H0_H0 ;  /* 0x20000098ff0c7230 */ /* 0x021fe20000004100 */
        /* <DEDUP_REMOVED lines=9> */
.L_x_45:
[----:B------:R-:W-:Y:S05]  /*2650*/  BSYNC B1 ;  /* 0x0000000000017941 */ /* 0x000fea0003800000 */
.L_x_44:
        /* <DEDUP_REMOVED lines=9> */
.L_x_47:
[----:B------:R-:W-:Y:S05]  /*26f0*/  BSYNC B1 ;  /* 0x0000000000017941 */ /* 0x000fea0003800000 */
.L_x_46:
[----:B0----5:R-:W-:Y:S01]  /*2700*/  HADD2.F32 R12, -RZ, R152.H0_H0 ;  /* 0x20000098ff0c7230 */ /* 0x021fe20000004100 */
        /* <DEDUP_REMOVED lines=8> */
.L_x_49:
[----:B------:R-:W-:Y:S05]  /*2790*/  BSYNC B1 ;  /* 0x0000000000017941 */ /* 0x000fea0003800000 */
.L_x_48:
        /* <DEDUP_REMOVED lines=10> */
.L_x_51:
[----:B------:R-:W-:Y:S05]  /*2840*/  BSYNC B1 ;  /* 0x0000000000017941 */ /* 0x000fea0003800000 */
.L_x_50:
        /* <DEDUP_REMOVED lines=10> */
.L_x_53:
[----:B------:R-:W-:Y:S05]  /*28f0*/  BSYNC B1 ;  /* 0x0000000000017941 */ /* 0x000fea0003800000 */
.L_x_52:
        /* <DEDUP_REMOVED lines=9> */
.L_x_55:
[----:B------:R-:W-:Y:S05]  /*2990*/  BSYNC B1 ;  /* 0x0000000000017941 */ /* 0x000fea0003800000 */
.L_x_54:
        /* <DEDUP_REMOVED lines=9> */
.L_x_57:
[----:B------:R-:W-:Y:S05]  /*2a30*/  BSYNC B1 ;  /* 0x0000000000017941 */ /* 0x000fea0003800000 */
.L_x_56:
        /* <DEDUP_REMOVED lines=10> */
.L_x_59:
[----:B------:R-:W-:Y:S05]  /*2ae0*/  BSYNC B1 ;  /* 0x0000000000017941 */ /* 0x000fea0003800000 */
.L_x_58:
        /* <DEDUP_REMOVED lines=10> */
.L_x_61:
[----:B------:R-:W-:Y:S05]  /*2b90*/  BSYNC B1 ;  /* 0x0000000000017941 */ /* 0x000fea0003800000 */
.L_x_60:
        /* <DEDUP_REMOVED lines=9> */
.L_x_63:
[----:B------:R-:W-:Y:S05]  /*2c30*/  BSYNC B1 ;  /* 0x0000000000017941 */ /* 0x000fea0003800000 */
.L_x_62:
        /* <DEDUP_REMOVED lines=9> */
.L_x_65:
[----:B------:R-:W-:Y:S05]  /*2cd0*/  BSYNC B1 ;  /* 0x0000000000017941 */ /* 0x000fea0003800000 */
.L_x_64:
        /* <DEDUP_REMOVED lines=10> */
.L_x_67:
[----:B------:R-:W-:Y:S05]  /*2d80*/  BSYNC B1 ;  /* 0x0000000000017941 */ /* 0x000fea0003800000 */
.L_x_66:
        /* <DEDUP_REMOVED lines=10> */
.L_x_69:
[----:B------:R-:W-:Y:S05]  /*2e30*/  BSYNC B1 ;  /* 0x0000000000017941 */ /* 0x000fea0003800000 */
.L_x_68:
        /* <DEDUP_REMOVED lines=9> */
.L_x_71:
[----:B------:R-:W-:Y:S05]  /*2ed0*/  BSYNC B1 ;  /* 0x0000000000017941 */ /* 0x000fea0003800000 */
.L_x_70:
        /* <DEDUP_REMOVED lines=9> */
.L_x_73:
[----:B------:R-:W-:Y:S05]  /*2f70*/  BSYNC B1 ;  /* 0x0000000000017941 */ /* 0x000fea0003800000 */
.L_x_72:
        /* <DEDUP_REMOVED lines=10> */
.L_x_75:
[----:B------:R-:W-:Y:S05]  /*3020*/  BSYNC B1 ;  /* 0x0000000000017941 */ /* 0x000fea0003800000 */
.L_x_74:
        /* <DEDUP_REMOVED lines=10> */
.L_x_77:
[----:B------:R-:W-:Y:S05]  /*30d0*/  BSYNC B1 ;  /* 0x0000000000017941 */ /* 0x000fea0003800000 */
.L_x_76:
        /* <DEDUP_REMOVED lines=9> */
.L_x_79:
[----:B------:R-:W-:Y:S05]  /*3170*/  BSYNC B1 ;  /* 0x0000000000017941 */ /* 0x000fea0003800000 */
.L_x_78:
        /* <DEDUP_REMOVED lines=9> */
.L_x_81:
[----:B------:R-:W-:Y:S05]  /*3210*/  BSYNC B1 ;  /* 0x0000000000017941 */ /* 0x000fea0003800000 */
.L_x_80:
        /* <DEDUP_REMOVED lines=10> */
.L_x_83:
[----:B------:R-:W-:Y:S05]  /*32c0*/  BSYNC B1 ;  /* 0x0000000000017941 */ /* 0x000fea0003800000 */
.L_x_82:
        /* <DEDUP_REMOVED lines=10> */
.L_x_85:
[----:B------:R-:W-:Y:S05]  /*3370*/  BSYNC B1 ;  /* 0x0000000000017941 */ /* 0x000fea0003800000 */
.L_x_84:
        /* <DEDUP_REMOVED lines=9> */
.L_x_87:
[----:B------:R-:W-:Y:S05]  /*3410*/  BSYNC B1 ;  /* 0x0000000000017941 */ /* 0x000fea0003800000 */
.L_x_86:
        /* <DEDUP_REMOVED lines=9> */
.L_x_89:
[----:B------:R-:W-:Y:S05]  /*34b0*/  BSYNC B1 ;  /* 0x0000000000017941 */ /* 0x000fea0003800000 */
.L_x_88:
        /* <DEDUP_REMOVED lines=10> */
.L_x_91:
[----:B------:R-:W-:Y:S05]  /*3560*/  BSYNC B1 ;  /* 0x0000000000017941 */ /* 0x000fea0003800000 */
.L_x_90:
        /* <DEDUP_REMOVED lines=10> */
.L_x_93:
[----:B------:R-:W-:Y:S05]  /*3610*/  BSYNC B1 ;  /* 0x0000000000017941 */ /* 0x000fea0003800000 */
.L_x_92:
        /* <DEDUP_REMOVED lines=9> */
.L_x_95:
[----:B------:R-:W-:Y:S05]  /*36b0*/  BSYNC B1 ;  /* 0x0000000000017941 */ /* 0x000fea0003800000 */
.L_x_94:
        /* <DEDUP_REMOVED lines=9> */
.L_x_97:
[----:B------:R-:W-:Y:S05]  /*3750*/  BSYNC B1 ;  /* 0x0000000000017941 */ /* 0x000fea0003800000 */
.L_x_96:
        /* <DEDUP_REMOVED lines=10> */
.L_x_99:
[----:B------:R-:W-:Y:S05]  /*3800*/  BSYNC B1 ;  /* 0x0000000000017941 */ /* 0x000fea0003800000 */
.L_x_98:
        /* <DEDUP_REMOVED lines=10> */
.L_x_101:
[----:B------:R-:W-:Y:S05]  /*38b0*/  BSYNC B1 ;  /* 0x0000000000017941 */ /* 0x000fea0003800000 */
.L_x_100:
        /* <DEDUP_REMOVED lines=9> */
.L_x_103:
[----:B------:R-:W-:Y:S05]  /*3950*/  BSYNC B1 ;  /* 0x0000000000017941 */ /* 0x000fea0003800000 */
.L_x_102:
        /* <DEDUP_REMOVED lines=9> */
.L_x_105:
[----:B------:R-:W-:Y:S05]  /*39f0*/  BSYNC B1 ;  /* 0x0000000000017941 */ /* 0x000fea0003800000 */
.L_x_104:
        /* <DEDUP_REMOVED lines=10> */
.L_x_107:
[----:B------:R-:W-:Y:S05]  /*3aa0*/  BSYNC B1 ;  /* 0x0000000000017941 */ /* 0x000fea0003800000 */
.L_x_106:
        /* <DEDUP_REMOVED lines=10> */
.L_x_109:
[----:B------:R-:W-:Y:S05]  /*3b50*/  BSYNC B1 ;  /* 0x0000000000017941 */ /* 0x000fea0003800000 */
.L_x_108:
        /* <DEDUP_REMOVED lines=9> */
.L_x_111:
[----:B------:R-:W-:Y:S05]  /*3bf0*/  BSYNC B1 ;  /* 0x0000000000017941 */ /* 0x000fea0003800000 */
.L_x_110:
        /* <DEDUP_REMOVED lines=9> */
.L_x_113:
[----:B------:R-:W-:Y:S05]  /*3c90*/  BSYNC B1 ;  /* 0x0000000000017941 */ /* 0x000fea0003800000 */
.L_x_112:
        /* <DEDUP_REMOVED lines=10> */
.L_x_115:
[----:B------:R-:W-:Y:S05]  /*3d40*/  BSYNC B1 ;  /* 0x0000000000017941 */ /* 0x000fea0003800000 */
.L_x_114:
        /* <DEDUP_REMOVED lines=10> */
.L_x_117:
[----:B------:R-:W-:Y:S05]  /*3df0*/  BSYNC B1 ;  /* 0x0000000000017941 */ /* 0x000fea0003800000 */
.L_x_116:
        /* <DEDUP_REMOVED lines=9> */
.L_x_119:
[----:B------:R-:W-:Y:S05]  /*3e90*/  BSYNC B1 ;  /* 0x0000000000017941 */ /* 0x000fea0003800000 */
.L_x_118:
        /* <DEDUP_REMOVED lines=9> */
.L_x_121:
[----:B------:R-:W-:Y:S05]  /*3f30*/  BSYNC B1 ;  /* 0x0000000000017941 */ /* 0x000fea0003800000 */
.L_x_120:
        /* <DEDUP_REMOVED lines=10> */
.L_x_123:
[----:B------:R-:W-:Y:S05]  /*3fe0*/  BSYNC B1 ;  /* 0x0000000000017941 */ /* 0x000fea0003800000 */
.L_x_122:
        /* <DEDUP_REMOVED lines=10> */
.L_x_125:
[----:B------:R-:W-:Y:S05]  /*4090*/  BSYNC B1 ;  /* 0x0000000000017941 */ /* 0x000fea0003800000 */
.L_x_124:
        /* <DEDUP_REMOVED lines=9> */
.L_x_127:
[----:B------:R-:W-:Y:S05]  /*4130*/  BSYNC B1 ;  /* 0x0000000000017941 */ /* 0x000fea0003800000 */
.L_x_126:
        /* <DEDUP_REMOVED lines=9> */
.L_x_129:
[----:B------:R-:W-:Y:S05]  /*41d0*/  BSYNC B1 ;  /* 0x0000000000017941 */ /* 0x000fea0003800000 */
.L_x_128:
        /* <DEDUP_REMOVED lines=10> */
.L_x_131:
[----:B------:R-:W-:Y:S05]  /*4280*/  BSYNC B1 ;  /* 0x0000000000017941 */ /* 0x000fea0003800000 */
.L_x_130:
        /* <DEDUP_REMOVED lines=10> */
.L_x_133:
[----:B------:R-:W-:Y:S05]  /*4330*/  BSYNC B1 ;  /* 0x0000000000017941 */ /* 0x000fea0003800000 */
.L_x_132:
        /* <DEDUP_REMOVED lines=9> */
.L_x_135:
[----:B------:R-:W-:Y:S05]  /*43d0*/  BSYNC B1 ;  /* 0x0000000000017941 */ /* 0x000fea0003800000 */
.L_x_134:
        /* <DEDUP_REMOVED lines=9> */
.L_x_137:
[----:B------:R-:W-:Y:S05]  /*4470*/  BSYNC B1 ;  /* 0x0000000000017941 */ /* 0x000fea0003800000 */
.L_x_136:
        /* <DEDUP_REMOVED lines=10> */
.L_x_139:
[----:B------:R-:W-:Y:S05]  /*4520*/  BSYNC B1 ;  /* 0x0000000000017941 */ /* 0x000fea0003800000 */
.L_x_138:
        /* <DEDUP_REMOVED lines=10> */
.L_x_141:
[----:B------:R-:W-:Y:S05]  /*45d0*/  BSYNC B1 ;  /* 0x0000000000017941 */ /* 0x000fea0003800000 */
.L_x_140:
        /* <DEDUP_REMOVED lines=9> */
.L_x_143:
[----:B------:R-:W-:Y:S05]  /*4670*/  BSYNC B1 ;  /* 0x0000000000017941 */ /* 0x000fea0003800000 */
.L_x_142:
        /* <DEDUP_REMOVED lines=9> */
.L_x_145:
[----:B------:R-:W-:Y:S05]  /*4710*/  BSYNC B1 ;  /* 0x0000000000017941 */ /* 0x000fea0003800000 */
.L_x_144:
        /* <DEDUP_REMOVED lines=10> */
.L_x_147:
[----:B------:R-:W-:Y:S05]  /*47c0*/  BSYNC B1 ;  /* 0x0000000000017941 */ /* 0x000fea0003800000 */
.L_x_146:
        /* <DEDUP_REMOVED lines=10> */
.L_x_149:
[----:B------:R-:W-:Y:S05]  /*4870*/  BSYNC B1 ;  /* 0x0000000000017941 */ /* 0x000fea0003800000 */
.L_x_148:
        /* <DEDUP_REMOVED lines=9> */
.L_x_151:
[----:B------:R-:W-:Y:S05]  /*4910*/  BSYNC B1 ;  /* 0x0000000000017941 */ /* 0x000fea0003800000 */
.L_x_150:
        /* <DEDUP_REMOVED lines=9> */
.L_x_153:
[----:B------:R-:W-:Y:S05]  /*49b0*/  BSYNC B1 ;  /* 0x0000000000017941 */ /* 0x000fea0003800000 */
.L_x_152:
        /* <DEDUP_REMOVED lines=10> */
.L_x_155:
[----:B------:R-:W-:Y:S05]  /*4a60*/  BSYNC B1 ;  /* 0x0000000000017941 */ /* 0x000fea0003800000 */
.L_x_154:
        /* <DEDUP_REMOVED lines=10> */
.L_x_157:
[----:B------:R-:W-:Y:S05]  /*4b10*/  BSYNC B1 ;  /* 0x0000000000017941 */ /* 0x000fea0003800000 */
.L_x_156:
        /* <DEDUP_REMOVED lines=9> */
.L_x_159:
[----:B------:R-:W-:Y:S05]  /*4bb0*/  BSYNC B1 ;  /* 0x0000000000017941 */ /* 0x000fea0003800000 */
.L_x_158:
        /* <DEDUP_REMOVED lines=9> */
.L_x_161:
[----:B------:R-:W-:Y:S05]  /*4c50*/  BSYNC B1 ;  /* 0x0000000000017941 */ /* 0x000fea0003800000 */
.L_x_160:
        /* <DEDUP_REMOVED lines=10> */
.L_x_163:
[----:B------:R-:W-:Y:S05]  /*4d00*/  BSYNC B1 ;  /* 0x0000000000017941 */ /* 0x000fea0003800000 */
.L_x_162:
        /* <DEDUP_REMOVED lines=10> */
.L_x_165:
[----:B------:R-:W-:Y:S05]  /*4db0*/  BSYNC B1 ;  /* 0x0000000000017941 */ /* 0x000fea0003800000 */
.L_x_164:
        /* <DEDUP_REMOVED lines=9> */
.L_x_167:
[----:B------:R-:W-:Y:S05]  /*4e50*/  BSYNC B1 ;  /* 0x0000000000017941 */ /* 0x000fea0003800000 */
.L_x_166:
        /* <DEDUP_REMOVED lines=9> */
.L_x_169:
[----:B------:R-:W-:Y:S05]  /*4ef0*/  BSYNC B1 ;  /* 0x0000000000017941 */ /* 0x000fea0003800000 */
.L_x_168:
        /* <DEDUP_REMOVED lines=10> */
.L_x_171:
[----:B------:R-:W-:Y:S05]  /*4fa0*/  BSYNC B1 ;  /* 0x0000000000017941 */ /* 0x000fea0003800000 */
.L_x_170:
        /* <DEDUP_REMOVED lines=10> */
.L_x_173:
[----:B------:R-:W-:Y:S05]  /*5050*/  BSYNC B1 ;  /* 0x0000000000017941 */ /* 0x000fea0003800000 */
.L_x_172:
        /* <DEDUP_REMOVED lines=9> */
.L_x_175:
[----:B------:R-:W-:Y:S05]  /*50f0*/  BSYNC B1 ;  /* 0x0000000000017941 */ /* 0x000fea0003800000 */
.L_x_174:
        /* <DEDUP_REMOVED lines=9> */
.L_x_177:
[----:B------:R-:W-:Y:S05]  /*5190*/  BSYNC B1 ;  /* 0x0000000000017941 */ /* 0x000fea0003800000 */
.L_x_176:
        /* <DEDUP_REMOVED lines=10> */
.L_x_179:
[----:B------:R-:W-:Y:S05]  /*5240*/  BSYNC B1 ;  /* 0x0000000000017941 */ /* 0x000fea0003800000 */
.L_x_178:
        /* <DEDUP_REMOVED lines=10> */
.L_x_181:
[----:B------:R-:W-:Y:S05]  /*52f0*/  BSYNC B1 ;  /* 0x0000000000017941 */ /* 0x000fea0003800000 */
.L_x_180:
        /* <DEDUP_REMOVED lines=9> */
.L_x_183:
[----:B------:R-:W-:Y:S05]  /*5390*/  BSYNC B1 ;  /* 0x0000000000017941 */ /* 0x000fea0003800000 */
.L_x_182:
        /* <DEDUP_REMOVED lines=9> */
.L_x_185:
[----:B------:R-:W-:Y:S05]  /*5430*/  BSYNC B1 ;  /* 0x0000000000017941 */ /* 0x000fea0003800000 */
.L_x_184:
        /* <DEDUP_REMOVED lines=10> */
.L_x_187:
[----:B------:R-:W-:Y:S05]  /*54e0*/  BSYNC B1 ;  /* 0x0000000000017941 */ /* 0x000fea0003800000 */
.L_x_186:
        /* <DEDUP_REMOVED lines=10> */
.L_x_189:
[----:B------:R-:W-:Y:S05]  /*5590*/  BSYNC B1 ;  /* 0x0000000000017941 */ /* 0x000fea0003800000 */
.L_x_188:
        /* <DEDUP_REMOVED lines=9> */
.L_x_191:
[----:B------:R-:W-:Y:S05]  /*5630*/  BSYNC B1 ;  /* 0x0000000000017941 */ /* 0x000fea0003800000 */
.L_x_190:
        /* <DEDUP_REMOVED lines=9> */
.L_x_193:
[----:B------:R-:W-:Y:S05]  /*56d0*/  BSYNC B1 ;  /* 0x0000000000017941 */ /* 0x000fea0003800000 */
.L_x_192:
        /* <DEDUP_REMOVED lines=10> */
.L_x_195:
[----:B------:R-:W-:Y:S05]  /*5780*/  BSYNC B1 ;  /* 0x0000000000017941 */ /* 0x000fea0003800000 */
.L_x_194:
        /* <DEDUP_REMOVED lines=10> */
.L_x_197:
[----:B------:R-:W-:Y:S05]  /*5830*/  BSYNC B1 ;  /* 0x0000000000017941 */ /* 0x000fea0003800000 */
.L_x_196:
        /* <DEDUP_REMOVED lines=9> */
.L_x_199:
[----:B------:R-:W-:Y:S05]  /*58d0*/  BSYNC B1 ;  /* 0x0000000000017941 */ /* 0x000fea0003800000 */
.L_x_198:
        /* <DEDUP_REMOVED lines=9> */
.L_x_201:
[----:B------:R-:W-:Y:S05]  /*5970*/  BSYNC B1 ;  /* 0x0000000000017941 */ /* 0x000fea0003800000 */
.L_x_200:
        /* <DEDUP_REMOVED lines=10> */
.L_x_203:
[----:B------:R-:W-:Y:S05]  /*5a20*/  BSYNC B1 ;  /* 0x0000000000017941 */ /* 0x000fea0003800000 */
.L_x_202:
        /* <DEDUP_REMOVED lines=10> */
.L_x_205:
[----:B------:R-:W-:Y:S05]  /*5ad0*/  BSYNC B1 ;  /* 0x0000000000017941 */ /* 0x000fea0003800000 */
.L_x_204:
        /* <DEDUP_REMOVED lines=9> */
.L_x_207:
[----:B------:R-:W-:Y:S05]  /*5b70*/  BSYNC B1 ;  /* 0x0000000000017941 */ /* 0x000fea0003800000 */
.L_x_206:
        /* <DEDUP_REMOVED lines=9> */
.L_x_209:
[----:B------:R-:W-:Y:S05]  /*5c10*/  BSYNC B1 ;  /* 0x0000000000017941 */ /* 0x000fea0003800000 */
.L_x_208:
        /* <DEDUP_REMOVED lines=10> */
.L_x_211:
[----:B------:R-:W-:Y:S05]  /*5cc0*/  BSYNC B1 ;  /* 0x0000000000017941 */ /* 0x000fea0003800000 */
.L_x_210:
        /* <DEDUP_REMOVED lines=10> */
.L_x_213:
[----:B------:R-:W-:Y:S05]  /*5d70*/  BSYNC B1 ;  /* 0x0000000000017941 */ /* 0x000fea0003800000 */
.L_x_212:
        /* <DEDUP_REMOVED lines=9> */
.L_x_215:
[----:B------:R-:W-:Y:S05]  /*5e10*/  BSYNC B1 ;  /* 0x0000000000017941 */ /* 0x000fea0003800000 */
.L_x_214:
        /* <DEDUP_REMOVED lines=9> */
.L_x_217:
[----:B------:R-:W-:Y:S05]  /*5eb0*/  BSYNC B1 ;  /* 0x0000000000017941 */ /* 0x000fea0003800000 */
.L_x_216:
        /* <DEDUP_REMOVED lines=10> */
.L_x_219:
[----:B------:R-:W-:Y:S05]  /*5f60*/  BSYNC B1 ;  /* 0x0000000000017941 */ /* 0x000fea0003800000 */
.L_x_218:
        /* <DEDUP_REMOVED lines=10> */
.L_x_221:
[----:B------:R-:W-:Y:S05]  /*6010*/  BSYNC B1 ;  /* 0x0000000000017941 */ /* 0x000fea0003800000 */
.L_x_220:
        /* <DEDUP_REMOVED lines=9> */
.L_x_223:
[----:B------:R-:W-:Y:S05]  /*60b0*/  BSYNC B1 ;  /* 0x0000000000017941 */ /* 0x000fea0003800000 */
.L_x_222:
        /* <DEDUP_REMOVED lines=9> */
.L_x_225:
[----:B------:R-:W-:Y:S05]  /*6150*/  BSYNC B1 ;  /* 0x0000000000017941 */ /* 0x000fea0003800000 */
.L_x_224:
        /* <DEDUP_REMOVED lines=10> */
.L_x_227:
[----:B------:R-:W-:Y:S05]  /*6200*/  BSYNC B1 ;  /* 0x0000000000017941 */ /* 0x000fea0003800000 */
.L_x_226:
        /* <DEDUP_REMOVED lines=10> */
.L_x_229:
[----:B------:R-:W-:Y:S05]  /*62b0*/  BSYNC B1 ;  /* 0x0000000000017941 */ /* 0x000fea0003800000 */
.L_x_228:
        /* <DEDUP_REMOVED lines=9> */
.L_x_231:
[----:B------:R-:W-:Y:S05]  /*6350*/  BSYNC B1 ;  /* 0x0000000000017941 */ /* 0x000fea0003800000 */
.L_x_230:
        /* <DEDUP_REMOVED lines=9> */
.L_x_233:
[----:B------:R-:W-:Y:S05]  /*63f0*/  BSYNC B1 ;  /* 0x0000000000017941 */ /* 0x000fea0003800000 */
.L_x_232:
        /* <DEDUP_REMOVED lines=10> */
.L_x_235:
[----:B------:R-:W-:Y:S05]  /*64a0*/  BSYNC B1 ;  /* 0x0000000000017941 */ /* 0x000fea0003800000 */
.L_x_234:
        /* <DEDUP_REMOVED lines=10> */
.L_x_237:
[----:B------:R-:W-:Y:S05]  /*6550*/  BSYNC B1 ;  /* 0x0000000000017941 */ /* 0x000fea0003800000 */
.L_x_236:
        /* <DEDUP_REMOVED lines=9> */
.L_x_239:
[----:B------:R-:W-:Y:S05]  /*65f0*/  BSYNC B1 ;  /* 0x0000000000017941 */ /* 0x000fea0003800000 */
.L_x_238:
        /* <DEDUP_REMOVED lines=9> */
.L_x_241:
[----:B------:R-:W-:Y:S05]  /*6690*/  BSYNC B1 ;  /* 0x0000000000017941 */ /* 0x000fea0003800000 */
.L_x_240:
        /* <DEDUP_REMOVED lines=10> */
.L_x_243:
[----:B------:R-:W-:Y:S05]  /*6740*/  BSYNC B1 ;  /* 0x0000000000017941 */ /* 0x000fea0003800000 */
.L_x_242:
        /* <DEDUP_REMOVED lines=10> */
.L_x_245:
[----:B------:R-:W-:Y:S05]  /*67f0*/  BSYNC B1 ;  /* 0x0000000000017941 */ /* 0x000fea0003800000 */
.L_x_244:
        /* <DEDUP_REMOVED lines=9> */
.L_x_247:
[----:B------:R-:W-:Y:S05]  /*6890*/  BSYNC B1 ;  /* 0x0000000000017941 */ /* 0x000fea0003800000 */
.L_x_246:
        /* <DEDUP_REMOVED lines=9> */
.L_x_249:
[----:B------:R-:W-:Y:S05]  /*6930*/  BSYNC B1 ;  /* 0x0000000000017941 */ /* 0x000fea0003800000 */
.L_x_248:
        /* <DEDUP_REMOVED lines=10> */
.L_x_251:
[----:B------:R-:W-:Y:S05]  /*69e0*/  BSYNC B1 ;  /* 0x0000000000017941 */ /* 0x000fea0003800000 */
.L_x_250:
        /* <DEDUP_REMOVED lines=10> */
.L_x_253:
[----:B------:R-:W-:Y:S05]  /*6a90*/  BSYNC B1 ;  /* 0x0000000000017941 */ /* 0x000fea0003800000 */
.L_x_252:
        /* <DEDUP_REMOVED lines=9> */
.L_x_255:
[----:B------:R-:W-:Y:S05]  /*6b30*/  BSYNC B1 ;  /* 0x0000000000017941 */ /* 0x000fea0003800000 */
.L_x_254:
        /* <DEDUP_REMOVED lines=9> */
.L_x_257:
[----:B------:R-:W-:Y:S05]  /*6bd0*/  BSYNC B1 ;  /* 0x0000000000017941 */ /* 0x000fea0003800000 */
.L_x_256:
        /* <DEDUP_REMOVED lines=10> */
.L_x_259:
[----:B------:R-:W-:Y:S05]  /*6c80*/  BSYNC B1 ;  /* 0x0000000000017941 */ /* 0x000fea0003800000 */
.L_x_258:
        /* <DEDUP_REMOVED lines=10> */
.L_x_261:
[----:B------:R-:W-:Y:S05]  /*6d30*/  BSYNC B1 ;  /* 0x0000000000017941 */ /* 0x000fea0003800000 */
.L_x_260:
        /* <DEDUP_REMOVED lines=9> */
.L_x_263:
[----:B------:R-:W-:Y:S05]  /*6dd0*/  BSYNC B1 ;  /* 0x0000000000017941 */ /* 0x000fea0003800000 */
.L_x_262:
        /* <DEDUP_REMOVED lines=9> */
.L_x_265:
[----:B------:R-:W-:Y:S05]  /*6e70*/  BSYNC B1 ;  /* 0x0000000000017941 */ /* 0x000fea0003800000 */
.L_x_264:
        /* <DEDUP_REMOVED lines=10> */
.L_x_267:
[----:B------:R-:W-:Y:S05]  /*6f20*/  BSYNC B1 ;  /* 0x0000000000017941 */ /* 0x000fea0003800000 */
.L_x_266:
        /* <DEDUP_REMOVED lines=10> */
.L_x_269:
[----:B------:R-:W-:Y:S05]  /*6fd0*/  BSYNC B1 ;  /* 0x0000000000017941 */ /* 0x000fea0003800000 */
.L_x_268:
        /* <DEDUP_REMOVED lines=9> */
.L_x_271:
[----:B------:R-:W-:Y:S05]  /*7070*/  BSYNC B1 ;  /* 0x0000000000017941 */ /* 0x000fea0003800000 */
.L_x_270:
        /* <DEDUP_REMOVED lines=9> */
.L_x_273:
[----:B------:R-:W-:Y:S05]  /*7110*/  BSYNC B1 ;  /* 0x0000000000017941 */ /* 0x000fea0003800000 */
.L_x_272:
        /* <DEDUP_REMOVED lines=10> */
.L_x_275:
[----:B------:R-:W-:Y:S05]  /*71c0*/  BSYNC B1 ;  /* 0x0000000000017941 */ /* 0x000fea0003800000 */
.L_x_274:
        /* <DEDUP_REMOVED lines=10> */
.L_x_277:
[----:B------:R-:W-:Y:S05]  /*7270*/  BSYNC B1 ;  /* 0x0000000000017941 */ /* 0x000fea0003800000 */
.L_x_276:
[----:B01--45:R-:W-:Y:S01]  /*7280*/  HADD2.F32 R6, -RZ, R152.H0_H0 ;  /* 0x20000098ff067230 */ /* 0x033fe20000004100 */
        /* <DEDUP_REMOVED lines=8> */
.L_x_279:
[----:B------:R-:W-:Y:S05]  /*7310*/  BSYNC B1 ;  /* 0x0000000000017941 */ /* 0x000fea0003800000 */
.L_x_278:
[----:B0-2--5:R-:W-:Y:S01]  /*7320*/  HADD2.F32 R4, -RZ, R152.H0_H0 ;  /* 0x20000098ff047230 */ /* 0x025fe20000004100 */
[----:B------:R-:W-:Y:S01]  /*7330*/  ISETP.GT.AND P0, PT, R0, 0x8, P0 ;  /* 0x000000080000780c */ /* 0x000fe20000704270 */
[----:B------:R-:W-:Y:S01]  /*7340*/  @P1 IMAD.MOV.U32 R5, RZ, RZ, R11 ;  /* 0x000000ffff051224 */ /* 0x000fe200078e000b */
[----:B------:R-:W-:Y:S02]  /*7350*/  BSSY B1, `(.L_x_280) ;  /* 0x0000008000017945 */ /* 0x000fe40003800000 */
[----:B------:R-:W-:Y:S01]  /*7360*/  FMUL R3, R4, R155 ;  /* 0x0000009b04037220 */ /* 0x000fe20000400000 */
[----:B------:R-:W-:-:S03]  /*7370*/  @P1 IMAD.MOV.U32 R4, RZ, RZ, R10 ;  /* 0x000000ffff041224 */ /* 0x000fc600078e000a */
[----:B------:R-:W-:-:S05]  /*7380*/  FFMA R3, R150, R154, R3 ;  /* 0x0000009a96037223 */ /* 0x000fca0000000003 */
[----:B------:R-:W-:-:S05]  /*7390*/  F2FP.F16.F32.PACK_AB R3, RZ, R3 ;  /* 0x00000003ff03723e */ /* 0x000fca00000000ff */
[----:B------:R0:W-:Y:S01]  /*73a0*/  @P1 STG.E.U16 desc[UR36][R4.64+0x1f0], R3 ;  /* 0x0001f00304001986 */ /* 0x0001e2000c101524 */
[----:B------:R-:W-:Y:S05]  /*73b0*/  @!P0 BRA `(.L_x_281) ;  /* 0x0000000000048947 */ /* 0x000fea0003800000 */
[----:B------:R2:W5:Y:S02]  /*73c0*/  LDG.E.LTC128B.U16 R152, desc[UR36][R8.64+0x1f2] ;  /* 0x0001f22408987981 */ /* 0x000564000c1e1520 */
.L_x_281:
[----:B------:R-:W-:Y:S05]  /*73d0*/  BSYNC B1 ;  /* 0x0000000000017941 */ /* 0x000fea0003800000 */
.L_x_280:
[----:B------:R-:W-:Y:S05]  /*73e0*/  @!P0 BRA `(.L_x_282) ;  /* 0x0000002400308947 */ /* 0x000fea0003800000 */
[----:B-----5:R-:W-:-:S05]  /*73f0*/  HADD2.F32 R152, -RZ, R152.H0_H0 ;  /* 0x20000098ff987230 */ /* 0x020fca0000004100 */
[----:B------:R-:W-:-:S04]  /*7400*/  FMUL R152, R152, R155 ;  /* 0x0000009b98987220 */ /* 0x000fc80000400000 */
[----:B------:R-:W-:-:S05]  /*7410*/  FFMA R152, R151, R154, R152 ;  /* 0x0000009a97987223 */ /* 0x000fca0000000098 */
[----:B------:R-:W-:-:S05]  /*7420*/  F2FP.F16.F32.PACK_AB R152, RZ, R152 ;  /* 0x00000098ff98723e */ /* 0x000fca00000000ff */
[----:B------:R4:W-:Y:S01]  /*7430*/  STG.E.U16 desc[UR36][R10.64+0x1f2], R152 ;  /* 0x0001f2980a007986 */ /* 0x0009e2000c101524 */
[----:B------:R-:W-:Y:S05]  /*7440*/  BRA `(.L_x_282) ;  /* 0x0000002400187947 */ /* 0x000fea0003800000 */
.L_x_29:
[----:B------:R-:W-:Y:S01]  /*7450*/  ISETP.GT.AND P0, PT, R3, 0x1, PT ;  /* 0x000000010300780c */ /* 0x000fe20003f04270 */
[----:B------:R-:W-:Y:S01]  /*7460*/  ULDC.64 UR4, c[0x0][0x5c0] ;  /* 0x0001700000047ab9 */ /* 0x000fe20000000a00 */
[-C--:B------:R-:W-:Y:S01]  /*7470*/  FMUL R24, R24, R154.reuse ;  /* 0x0000009a18187220 */ /* 0x080fe20000400000 */
[-C--:B------:R-:W-:Y:S01]  /*7480*/  FMUL R25, R25, R154.reuse ;  /* 0x0000009a19197220 */ /* 0x080fe20000400000 */
[----:B------:R-:W-:Y:S01]  /*7490*/  ISETP.GT.AND P3, PT, R0, RZ, P0 ;  /* 0x000000ff0000720c */ /* 0x000fe20000764270 */
[-C--:B------:R-:W-:Y:S01]  /*74a0*/  FMUL R26, R26, R154.reuse ;  /* 0x0000009a1a1a7220 */ /* 0x080fe20000400000 */
[----:B------:R-:W-:Y:S01]  /*74b0*/  LEA R4, P4, R160, UR4, 0x1 ;  /* 0x00000004a0047c11 */ /* 0x000fe2000f8808ff */
[----:B------:R-:W-:Y:S01]  /*74c0*/  FMUL R27, R27, R154 ;  /* 0x0000009a1b1b7220 */ /* 0x000fe20000400000 */
[----:B------:R-:W-:Y:S01]  /*74d0*/  F2FP.F16.F32.PACK_AB R24, RZ, R24 ;  /* 0x00000018ff18723e */ /* 0x000fe200000000ff */
[-C--:B------:R-:W-:Y:S01]  /*74e0*/  FMUL R28, R28, R154.reuse ;  /* 0x0000009a1c1c7220 */ /* 0x080fe20000400000 */
[----:B------:R-:W-:Y:S01]  /*74f0*/  LEA.HI.X R5, R160, UR5, R169, 0x1, P4 ;  /* 0x00000005a0057c11 */ /* 0x000fe2000a0f0ca9 */
[-C--:B------:R-:W-:Y:S01]  /*7500*/  FMUL R29, R29, R154.reuse ;  /* 0x0000009a1d1d7220 */ /* 0x080fe20000400000 */
[----:B------:R-:W-:Y:S01]  /*7510*/  F2FP.F16.F32.PACK_AB R25, RZ, R25 ;  /* 0x00000019ff19723e */ /* 0x000fe200000000ff */
[-C--:B------:R-:W-:Y:S01]  /*7520*/  FMUL R30, R30, R154.reuse ;  /* 0x0000009a1e1e7220 */ /* 0x080fe20000400000 */
[----:B------:R-:W-:Y:S01]  /*7530*/  SHF.L.U64.HI R11, R10, 0x4, R11 ;  /* 0x000000040a0b7819 */ /* 0x000fe2000001020b */
[----:B------:R-:W-:Y:S01]  /*7540*/  @P1 STG.E.U16 desc[UR36][R4.64], R24 ;  /* 0x0000001804001986 */ /* 0x000fe2000c101524 */
[----:B------:R-:W-:Y:S01]  /*7550*/  ISETP.GT.AND P1, PT, R3, 0x8, PT ;  /* 0x000000080300780c */ /* 0x000fe20003f24270 */
[----:B------:R-:W-:Y:S01]  /*7560*/  FMUL R31, R31, R154 ;  /* 0x0000009a1f1f7220 */ /* 0x000fe20000400000 */
[----:B------:R-:W-:Y:S01]  /*7570*/  ISETP.GT.AND P4, PT, R0, 0x8, P0 ;  /* 0x000000080000780c */ /* 0x000fe20000784270 */
[----:B------:R-:W-:Y:S01]  /*7580*/  @P3 STG.E.U16 desc[UR36][R4.64+0x2], R25 ;  /* 0x0000021904003986 */ /* 0x000fe2000c101524 */
[----:B------:R-:W-:Y:S01]  /*7590*/  LEA R6, P3, R10, R4, 0x4 ;  /* 0x000000040a067211 */ /* 0x000fe200078620ff */
[-C--:B------:R-:W-:Y:S01]  /*75a0*/  FMUL R32, R32, R154.reuse ;  /* 0x0000009a20207220 */ /* 0x080fe20000400000 */
[C---:B------:R-:W-:Y:S01]  /*75b0*/  ISETP.GT.AND P2, PT, R0.reuse, 0x8, P2 ;  /* 0x000000080000780c */ /* 0x040fe20001744270 */
[-C--:B------:R-:W-:Y:S01]  /*75c0*/  FMUL R33, R33, R154.reuse ;  /* 0x0000009a21217220 */ /* 0x080fe20000400000 */
[----:B------:R-:W-:Y:S01]  /*75d0*/  ISETP.GT.AND P0, PT, R3, 0x9, PT ;  /* 0x000000090300780c */ /* 0x000fe20003f04270 */
[----:B------:R-:W-:Y:S01]  /*75e0*/  IMAD.X R7, R11, 0x1, R5, P3 ;  /* 0x000000010b077824 */ /* 0x000fe200018e0605 */
[----:B------:R-:W-:Y:S01]  /*75f0*/  ISETP.GT.AND P5, PT, R0, RZ, P1 ;  /* 0x000000ff0000720c */ /* 0x000fe20000fa4270 */
[-C--:B------:R-:W-:Y:S01]  /*7600*/  FMUL R34, R34, R154.reuse ;  /* 0x0000009a22227220 */ /* 0x080fe20000400000 */
[----:B------:R-:W-:Y:S01]  /*7610*/  ISETP.GT.AND P3, PT, R0, RZ, P0 ;  /* 0x000000ff0000720c */ /* 0x000fe20000764270 */
[----:B------:R-:W-:Y:S01]  /*7620*/  FMUL R35, R35, R154 ;  /* 0x0000009a23237220 */ /* 0x000fe20000400000 */
[----:B------:R-:W-:Y:S01]  /*7630*/  F2FP.F16.F32.PACK_AB R26, RZ, R26 ;  /* 0x0000001aff1a723e */ /* 0x000fe200000000ff */
[-C--:B------:R-:W-:Y:S01]  /*7640*/  FMUL R36, R36, R154.reuse ;  /* 0x0000009a24247220 */ /* 0x080fe20000400000 */
[----:B------:R-:W-:Y:S01]  /*7650*/  F2FP.F16.F32.PACK_AB R27, RZ, R27 ;  /* 0x0000001bff1b723e */ /* 0x000fe200000000ff */
[----:B------:R-:W-:Y:S01]  /*7660*/  FMUL R37, R37, R154 ;  /* 0x0000009a25257220 */ /* 0x000fe20000400000 */
[----:B------:R-:W-:Y:S01]  /*7670*/  F2FP.F16.F32.PACK_AB R28, RZ, R28 ;  /* 0x0000001cff1c723e */ /* 0x000fe200000000ff */
[----:B------:R-:W-:Y:S01]  /*7680*/  @P2 STG.E.U16 desc[UR36][R6.64], R26 ;  /* 0x0000001a06002986 */ /* 0x000fe2000c101524 */
[----:B------:R-:W-:Y:S01]  /*7690*/  F2FP.F16.F32.PACK_AB R29, RZ, R29 ;  /* 0x0000001dff1d723e */ /* 0x000fe200000000ff */
[-C--:B------:R-:W-:Y:S01]  /*76a0*/  FMUL R38, R38, R154.reuse ;  /* 0x0000009a26267220 */ /* 0x080fe20000400000 */
[C---:B------:R-:W-:Y:S01]  /*76b0*/  ISETP.GT.AND P2, PT, R0.reuse, 0x8, P1 ;  /* 0x000000080000780c */ /* 0x040fe20000f44270 */
[----:B------:R-:W-:Y:S01]  /*76c0*/  @P4 STG.E.U16 desc[UR36][R6.64+0x2], R27 ;  /* 0x0000021b06004986 */ /* 0x000fe2000c101524 */
[----:B------:R-:W-:Y:S01]  /*76d0*/  ISETP.GT.AND P1, PT, R3, 0x10, PT ;  /* 0x000000100300780c */ /* 0x000fe20003f24270 */
[----:B------:R-:W-:Y:S01]  /*76e0*/  FMUL R39, R39, R154 ;  /* 0x0000009a27277220 */ /* 0x000fe20000400000 */
[----:B------:R-:W-:Y:S01]  /*76f0*/  F2FP.F16.F32.PACK_AB R30, RZ, R30 ;  /* 0x0000001eff1e723e */ /* 0x000fe200000000ff */
[----:B------:R-:W-:Y:S01]  /*7700*/  @P5 STG.E.U16 desc[UR36][R4.64+0x10], R28 ;  /* 0x0000101c04005986 */ /* 0x000fe2000c101524 */
[----:B------:R-:W-:Y:S01]  /*7710*/  ISETP.GT.AND P4, PT, R0, RZ, P1 ;  /* 0x000000ff0000720c */ /* 0x000fe20000f84270 */
[-C--:B------:R-:W-:Y:S01]  /*7720*/  FMUL R40, R40, R154.reuse ;  /* 0x0000009a28287220 */ /* 0x080fe20000400000 */
[----:B------:R-:W-:Y:S01]  /*7730*/  F2FP.F16.F32.PACK_AB R31, RZ, R31 ;  /* 0x0000001fff1f723e */ /* 0x000fe200000000ff */
[----:B------:R-:W-:Y:S01]  /*7740*/  @P3 STG.E.U16 desc[UR36][R4.64+0x12], R29 ;  /* 0x0000121d04003986 */ /* 0x000fe2000c101524 */
[----:B------:R-:W-:Y:S01]  /*7750*/  ISETP.GT.AND P3, PT, R0, 0x8, P0 ;  /* 0x000000080000780c */ /* 0x000fe20000764270 */
[----:B------:R-:W-:Y:S01]  /*7760*/  FMUL R41, R41, R154 ;  /* 0x0000009a29297220 */ /* 0x000fe20000400000 */
[----:B------:R-:W-:Y:S01]  /*7770*/  ISETP.GT.AND P0, PT, R3, 0x11, PT ;  /* 0x000000110300780c */ /* 0x000fe20003f04270 */
[----:B------:R-:W-:Y:S01]  /*7780*/  @P2 STG.E.U16 desc[UR36][R6.64+0x10], R30 ;  /* 0x0000101e06002986 */ /* 0x000fe2000c101524 */
[----:B------:R-:W-:Y:S01]  /*7790*/  F2FP.F16.F32.PACK_AB R32, RZ, R32 ;  /* 0x00000020ff20723e */ /* 0x000fe200000000ff */
[-C--:B------:R-:W-:Y:S01]  /*77a0*/  FMUL R42, R42, R154.reuse ;  /* 0x0000009a2a2a7220 */ /* 0x080fe20000400000 */
[C---:B------:R-:W-:Y:S01]  /*77b0*/  ISETP.GT.AND P5, PT, R0.reuse, RZ, P0 ;  /* 0x000000ff0000720c */ /* 0x040fe200007a4270 */
[-C--:B------:R-:W-:Y:S01]  /*77c0*/  FMUL R43, R43, R154.reuse ;  /* 0x0000009a2b2b7220 */ /* 0x080fe20000400000 */
[----:B------:R-:W-:Y:S01]  /*77d0*/  ISETP.GT.AND P2, PT, R0, 0x8, P1 ;  /* 0x000000080000780c */ /* 0x000fe20000f44270 */
[-C--:B------:R-:W-:Y:S01]  /*77e0*/  FMUL R44, R44, R154.reuse ;  /* 0x0000009a2c2c7220 */ /* 0x080fe20000400000 */
[----:B------:R-:W-:Y:S01]  /*77f0*/  ISETP.GT.AND P1, PT, R3, 0x18, PT ;  /* 0x000000180300780c */ /* 0x000fe20003f24270 */
[-C--:B------:R-:W-:Y:S01]  /*7800*/  FMUL R45, R45, R154.reuse ;  /* 0x0000009a2d2d7220 */ /* 0x080fe20000400000 */
[----:B------:R-:W-:Y:S01]  /*7810*/  F2FP.F16.F32.PACK_AB R33, RZ, R33 ;  /* 0x00000021ff21723e */ /* 0x000fe200000000ff */
[----:B------:R-:W-:Y:S01]  /*7820*/  @P3 STG.E.U16 desc[UR36][R6.64+0x12], R31 ;  /* 0x0000121f06003986 */ /* 0x000fe2000c101524 */
[----:B------:R-:W-:Y:S01]  /*7830*/  ISETP.GT.AND P3, PT, R0, 0x8, P0 ;  /* 0x000000080000780c */ /* 0x000fe20000764270 */
[-C--:B------:R-:W-:Y:S01]  /*7840*/  FMUL R46, R46, R154.reuse ;  /* 0x0000009a2e2e7220 */ /* 0x080fe20000400000 */
[----:B------:R-:W-:Y:S01]  /*7850*/  ISETP.GT.AND P0, PT, R3, 0x19, PT ;  /* 0x000000190300780c */ /* 0x000fe20003f04270 */
[----:B------:R-:W-:Y:S01]  /*7860*/  @P4 STG.E.U16 desc[UR36][R4.64+0x20], R32 ;  /* 0x0000202004004986 */ /* 0x000fe2000c101524 */
[C---:B------:R-:W-:Y:S01]  /*7870*/  ISETP.GT.AND P4, PT, R0.reuse, RZ, P1 ;  /* 0x000000ff0000720c */ /* 0x040fe20000f84270 */
[----:B------:R-:W-:Y:S01]  /*7880*/  FMUL R47, R47, R154 ;  /* 0x0000009a2f2f7220 */ /* 0x000fe20000400000 */
[----:B------:R-:W-:Y:S01]  /*7890*/  F2FP.F16.F32.PACK_AB R34, RZ, R34 ;  /* 0x00000022ff22723e */ /* 0x000fe200000000ff */
[----:B------:R-:W-:Y:S01]  /*78a0*/  @P5 STG.E.U16 desc[UR36][R4.64+0x22], R33 ;  /* 0x0000222104005986 */ /* 0x000fe2000c101524 */
[----:B------:R-:W-:Y:S01]  /*78b0*/  ISETP.GT.AND P5, PT, R0, RZ, P0 ;  /* 0x000000ff0000720c */ /* 0x000fe200007a4270 */
[----:B------:R-:W-:Y:S01]  /*78c0*/  FMUL R48, R48, R154 ;  /* 0x0000009a30307220 */ /* 0x000fe20000400000 */
[----:B------:R-:W-:Y:S01]  /*78d0*/  F2FP.F16.F32.PACK_AB R35, RZ, R35 ;  /* 0x00000023ff23723e */ /* 0x000fe200000000ff */
[----:B------:R-:W-:Y:S01]  /*78e0*/  @P2 STG.E.U16 desc[UR36][R6.64+0x20], R34 ;  /* 0x0000202206002986 */ /* 0x000fe2000c101524 */
[----:B------:R-:W-:Y:S01]  /*78f0*/  F2FP.F16.F32.PACK_AB R36, RZ, R36 ;  /* 0x00000024ff24723e */ /* 0x000fe200000000ff */
[-C--:B------:R-:W-:Y:S01]  /*7900*/  FMUL R49, R49, R154.reuse ;  /* 0x0000009a31317220 */ /* 0x080fe20000400000 */
[----:B------:R-:W-:Y:S01]  /*7910*/  ISETP.GT.AND P2, PT, R0, 0x8, P1 ;  /* 0x000000080000780c */ /* 0x000fe20000f44270 */
[----:B------:R-:W-:Y:S01]  /*7920*/  @P3 STG.E.U16 desc[UR36][R6.64+0x22], R35 ;  /* 0x0000222306003986 */ /* 0x000fe2000c101524 */
[----:B------:R-:W-:Y:S01]  /*7930*/  ISETP.GT.AND P1, PT, R3, 0x20, PT ;  /* 0x000000200300780c */ /* 0x000fe20003f24270 */
[-C--:B------:R-:W-:Y:S01]  /*7940*/  FMUL R50, R50, R154.reuse ;  /* 0x0000009a32327220 */ /* 0x080fe20000400000 */
[----:B------:R-:W-:Y:S01]  /*7950*/  F2FP.F16.F32.PACK_AB R37, RZ, R37 ;  /* 0x00000025ff25723e */ /* 0x000fe200000000ff */
[----:B------:R-:W-:Y:S01]  /*7960*/  @P4 STG.E.U16 desc[UR36][R4.64+0x30], R36 ;  /* 0x0000302404004986 */ /* 0x000fe2000c101524 */
[C---:B------:R-:W-:Y:S01]  /*7970*/  ISETP.GT.AND P3, PT, R0.reuse, 0x8, P0 ;  /* 0x000000080000780c */ /* 0x040fe20000764270 */
[-C--:B------:R-:W-:Y:S01]  /*7980*/  FMUL R51, R51, R154.reuse ;  /* 0x0000009a33337220 */ /* 0x080fe20000400000 */
[----:B------:R-:W-:Y:S01]  /*7990*/  ISETP.GT.AND P0, PT, R3, 0x21, PT ;  /* 0x000000210300780c */ /* 0x000fe20003f04270 */
[----:B------:R-:W-:Y:S01]  /*79a0*/  @P5 STG.E.U16 desc[UR36][R4.64+0x32], R37 ;  /* 0x0000322504005986 */ /* 0x000fe2000c101524 */
[----:B------:R-:W-:Y:S01]  /*79b0*/  ISETP.GT.AND P4, PT, R0, RZ, P1 ;  /* 0x000000ff0000720c */ /* 0x000fe20000f84270 */
[----:B------:R-:W-:Y:S01]  /*79c0*/  FMUL R52, R52, R154 ;  /* 0x0000009a34347220 */ /* 0x000fe20000400000 */
[----:B------:R-:W-:Y:S01]  /*79d0*/  F2FP.F16.F32.PACK_AB R38, RZ, R38 ;  /* 0x00000026ff26723e */ /* 0x000fe200000000ff */
[-C--:B------:R-:W-:Y:S01]  /*79e0*/  FMUL R53, R53, R154.reuse ;  /* 0x0000009a35357220 */ /* 0x080fe20000400000 */
        /* <DEDUP_REMOVED lines=325> */
[----:B------:R-:W-:Y:S01]  /*8e40*/  FMUL R151, R151, R154 ;  /* 0x0000009a97977220 */ /* 0x000fe20000400000 */
[----:B------:R-:W-:Y:S01]  /*8e50*/  ISETP.GT.AND P2, PT, R0, 0x8, P1 ;  /* 0x000000080000780c */ /* 0x000fe20000f44270 */
[----:B------:R-:W-:Y:S01]  /*8e60*/  @P3 STG.E.U16 desc[UR36][R6.64+0x132], R103 ;  /* 0x0001326706003986 */ /* 0x000fe2000c101524 */
[----:B------:R-:W-:-:S02]  /*8e70*/  ISETP.GT.AND P1, PT, R3, 0xa8, PT ;  /* 0x000000a80300780c */ /* 0x000fc40003f24270 */
[----:B------:R-:W-:Y:S01]  /*8e80*/  F2FP.F16.F32.PACK_AB R105, RZ, R105 ;  /* 0x00000069ff69723e */ /* 0x000fe200000000ff */
[----:B------:R-:W-:Y:S01]  /*8e90*/  @P4 STG.E.U16 desc[UR36][R4.64+0x140], R104 ;  /* 0x0001406804004986 */ /* 0x000fe2000c101524 */
[C---:B------:R-:W-:Y:S02]  /*8ea0*/  ISETP.GT.AND P3, PT, R0.reuse, 0x8, P0 ;  /* 0x000000080000780c */ /* 0x040fe40000764270 */
[----:B------:R-:W-:Y:S01]  /*8eb0*/  ISETP.GT.AND P0, PT, R3, 0xa9, PT ;  /* 0x000000a90300780c */ /* 0x000fe20003f04270 */
[----:B------:R-:W-:Y:S01]  /*8ec0*/  @P5 STG.E.U16 desc[UR36][R4.64+0x142], R105 ;  /* 0x0001426904005986 */ /* 0x000fe2000c101524 */
[C---:B------:R-:W-:Y:S02]  /*8ed0*/  ISETP.GT.AND P4, PT, R0.reuse, RZ, P1 ;  /* 0x000000ff0000720c */ /* 0x040fe40000f84270 */
[----:B------:R-:W-:Y:S02]  /*8ee0*/  F2FP.F16.F32.PACK_AB R106, RZ, R106 ;  /* 0x0000006aff6a723e */ /* 0x000fe400000000ff */
[----:B------:R-:W-:-:S02]  /*8ef0*/  ISETP.GT.AND P5, PT, R0, RZ, P0 ;  /* 0x000000ff0000720c */ /* 0x000fc400007a4270 */
[----:B------:R-:W-:Y:S01]  /*8f00*/  F2FP.F16.F32.PACK_AB R107, RZ, R107 ;  /* 0x0000006bff6b723e */ /* 0x000fe200000000ff */
[----:B------:R-:W-:Y:S01]  /*8f10*/  @P2 STG.E.U16 desc[UR36][R6.64+0x140], R106 ;  /* 0x0001406a06002986 */ /* 0x000fe2000c101524 */
[----:B------:R-:W-:Y:S02]  /*8f20*/  F2FP.F16.F32.PACK_AB R108, RZ, R108 ;  /* 0x0000006cff6c723e */ /* 0x000fe400000000ff */
[C---:B------:R-:W-:Y:S01]  /*8f30*/  ISETP.GT.AND P2, PT, R0.reuse, 0x8, P1 ;  /* 0x000000080000780c */ /* 0x040fe20000f44270 */
[----:B------:R-:W-:Y:S01]  /*8f40*/  @P3 STG.E.U16 desc[UR36][R6.64+0x142], R107 ;  /* 0x0001426b06003986 */ /* 0x000fe2000c101524 */
[----:B------:R-:W-:Y:S02]  /*8f50*/  ISETP.GT.AND P1, PT, R3, 0xb0, PT ;  /* 0x000000b00300780c */ /* 0x000fe40003f24270 */
[----:B------:R-:W-:Y:S01]  /*8f60*/  F2FP.F16.F32.PACK_AB R109, RZ, R109 ;  /* 0x0000006dff6d723e */ /* 0x000fe200000000ff */
[----:B------:R-:W-:Y:S01]  /*8f70*/  @P4 STG.E.U16 desc[UR36][R4.64+0x150], R108 ;  /* 0x0001506c04004986 */ /* 0x000fe2000c101524 */
[----:B------:R-:W-:-:S02]  /*8f80*/  ISETP.GT.AND P3, PT, R0, 0x8, P0 ;  /* 0x000000080000780c */ /* 0x000fc40000764270 */
[----:B------:R-:W-:Y:S01]  /*8f90*/  ISETP.GT.AND P0, PT, R3, 0xb1, PT ;  /* 0x000000b10300780c */ /* 0x000fe20003f04270 */
[----:B------:R-:W-:Y:S01]  /*8fa0*/  @P5 STG.E.U16 desc[UR36][R4.64+0x152], R109 ;  /* 0x0001526d04005986 */ /* 0x000fe2000c101524 */
[C---:B------:R-:W-:Y:S02]  /*8fb0*/  ISETP.GT.AND P4, PT, R0.reuse, RZ, P1 ;  /* 0x000000ff0000720c */ /* 0x040fe40000f84270 */
[----:B------:R-:W-:Y:S02]  /*8fc0*/  F2FP.F16.F32.PACK_AB R110, RZ, R110 ;  /* 0x0000006eff6e723e */ /* 0x000fe400000000ff */
[----:B------:R-:W-:Y:S02]  /*8fd0*/  ISETP.GT.AND P5, PT, R0, RZ, P0 ;  /* 0x000000ff0000720c */ /* 0x000fe400007a4270 */
[----:B------:R-:W-:Y:S01]  /*8fe0*/  F2FP.F16.F32.PACK_AB R111, RZ, R111 ;  /* 0x0000006fff6f723e */ /* 0x000fe200000000ff */
[----:B------:R-:W-:Y:S01]  /*8ff0*/  @P2 STG.E.U16 desc[UR36][R6.64+0x150], R110 ;  /* 0x0001506e06002986 */ /* 0x000fe2000c101524 */
[----:B------:R-:W-:-:S02]  /*9000*/  F2FP.F16.F32.PACK_AB R112, RZ, R112 ;  /* 0x00000070ff70723e */ /* 0x000fc400000000ff */
[C---:B------:R-:W-:Y:S01]  /*9010*/  ISETP.GT.AND P2, PT, R0.reuse, 0x8, P1 ;  /* 0x000000080000780c */ /* 0x040fe20000f44270 */
[----:B------:R-:W-:Y:S01]  /*9020*/  @P3 STG.E.U16 desc[UR36][R6.64+0x152], R111 ;  /* 0x0001526f06003986 */ /* 0x000fe2000c101524 */
[C---:B------:R-:W-:Y:S02]  /*9030*/  ISETP.GT.AND P1, PT, R3.reuse, 0xb8, PT ;  /* 0x000000b80300780c */ /* 0x040fe40003f24270 */
[----:B------:R-:W-:Y:S01]  /*9040*/  F2FP.F16.F32.PACK_AB R113, RZ, R113 ;  /* 0x00000071ff71723e */ /* 0x000fe200000000ff */
[----:B------:R-:W-:Y:S01]  /*9050*/  @P4 STG.E.U16 desc[UR36][R4.64+0x160], R112 ;  /* 0x0001607004004986 */ /* 0x000fe2000c101524 */
[C---:B------:R-:W-:Y:S02]  /*9060*/  ISETP.GT.AND P3, PT, R0.reuse, 0x8, P0 ;  /* 0x000000080000780c */ /* 0x040fe40000764270 */
[----:B------:R-:W-:Y:S01]  /*9070*/  ISETP.GT.AND P0, PT, R3, 0xb9, PT ;  /* 0x000000b90300780c */ /* 0x000fe20003f04270 */
[----:B------:R-:W-:Y:S01]  /*9080*/  @P5 STG.E.U16 desc[UR36][R4.64+0x162], R113 ;  /* 0x0001627104005986 */ /* 0x000fe2000c101524 */
[----:B------:R-:W-:-:S02]  /*9090*/  ISETP.GT.AND P4, PT, R0, RZ, P1 ;  /* 0x000000ff0000720c */ /* 0x000fc40000f84270 */
[----:B------:R-:W-:Y:S02]  /*90a0*/  F2FP.F16.F32.PACK_AB R114, RZ, R114 ;  /* 0x00000072ff72723e */ /* 0x000fe400000000ff */
[C---:B------:R-:W-:Y:S02]  /*90b0*/  ISETP.GT.AND P5, PT, R0.reuse, RZ, P0 ;  /* 0x000000ff0000720c */ /* 0x040fe400007a4270 */
[----:B------:R-:W-:Y:S01]  /*90c0*/  F2FP.F16.F32.PACK_AB R115, RZ, R115 ;  /* 0x00000073ff73723e */ /* 0x000fe200000000ff */
[----:B------:R-:W-:Y:S01]  /*90d0*/  @P2 STG.E.U16 desc[UR36][R6.64+0x160], R114 ;  /* 0x0001607206002986 */ /* 0x000fe2000c101524 */
[----:B------:R-:W-:Y:S02]  /*90e0*/  F2FP.F16.F32.PACK_AB R116, RZ, R116 ;  /* 0x00000074ff74723e */ /* 0x000fe400000000ff */
        /* <DEDUP_REMOVED lines=65> */
[----:B------:R-:W-:Y:S02]  /*9500*/  ISETP.GT.AND P5, PT, R0, RZ, P0 ;  /* 0x000000ff0000720c */ /* 0x000fe400007a4270 */
[----:B------:R-:W-:Y:S02]  /*9510*/  F2FP.F16.F32.PACK_AB R134, RZ, R134 ;  /* 0x00000086ff86723e */ /* 0x000fe400000000ff */
[----:B------:R-:W-:Y:S02]  /*9520*/  F2FP.F16.F32.PACK_AB R135, RZ, R135 ;  /* 0x00000087ff87723e */ /* 0x000fe400000000ff */
[----:B------:R-:W-:Y:S01]  /*9530*/  F2FP.F16.F32.PACK_AB R136, RZ, R136 ;  /* 0x00000088ff88723e */ /* 0x000fe200000000ff */
[----:B------:R-:W-:Y:S01]  /*9540*/  @P2 STG.E.U16 desc[UR36][R6.64+0x1b0], R134 ;  /* 0x0001b08606002986 */ /* 0x000fe2000c101524 */
[----:B------:R-:W-:-:S02]  /*9550*/  F2FP.F16.F32.PACK_AB R137, RZ, R137 ;  /* 0x00000089ff89723e */ /* 0x000fc400000000ff */
[C---:B------:R-:W-:Y:S01]  /*9560*/  ISETP.GT.AND P1, PT, R0.reuse, 0x8, P1 ;  /* 0x000000080000780c */ /* 0x040fe20000f24270 */
[----:B------:R-:W-:Y:S01]  /*9570*/  @P3 STG.E.U16 desc[UR36][R6.64+0x1b2], R135 ;  /* 0x0001b28706003986 */ /* 0x000fe2000c101524 */
[C---:B------:R-:W-:Y:S02]  /*9580*/  ISETP.GT.AND P2, PT, R0.reuse, 0x8, P0 ;  /* 0x000000080000780c */ /* 0x040fe40000744270 */
[C---:B------:R-:W-:Y:S01]  /*9590*/  ISETP.GT.AND P0, PT, R3.reuse, 0xe9, PT ;  /* 0x000000e90300780c */ /* 0x040fe20003f04270 */
[----:B------:R-:W-:Y:S01]  /*95a0*/  @P4 STG.E.U16 desc[UR36][R4.64+0x1c0], R136 ;  /* 0x0001c08804004986 */ /* 0x000fe2000c101524 */
[----:B------:R-:W-:Y:S02]  /*95b0*/  ISETP.GT.AND P4, PT, R3, 0xe8, PT ;  /* 0x000000e80300780c */ /* 0x000fe40003f84270 */
[----:B------:R-:W-:Y:S01]  /*95c0*/  F2FP.F16.F32.PACK_AB R138, RZ, R138 ;  /* 0x0000008aff8a723e */ /* 0x000fe200000000ff */
[----:B------:R-:W-:Y:S01]  /*95d0*/  @P5 STG.E.U16 desc[UR36][R4.64+0x1c2], R137 ;  /* 0x0001c28904005986 */ /* 0x000fe2000c101524 */
[----:B------:R-:W-:-:S02]  /*95e0*/  ISETP.GT.AND P5, PT, R0, RZ, P4 ;  /* 0x000000ff0000720c */ /* 0x000fc400027a4270 */
[----:B------:R-:W-:Y:S01]  /*95f0*/  F2FP.F16.F32.PACK_AB R139, RZ, R139 ;  /* 0x0000008bff8b723e */ /* 0x000fe200000000ff */
[----:B------:R-:W-:Y:S01]  /*9600*/  @P1 STG.E.U16 desc[UR36][R6.64+0x1c0], R138 ;  /* 0x0001c08a06001986 */ /* 0x000fe2000c101524 */
[----:B------:R-:W-:Y:S02]  /*9610*/  F2FP.F16.F32.PACK_AB R140, RZ, R140 ;  /* 0x0000008cff8c723e */ /* 0x000fe400000000ff */
[C---:B------:R-:W-:Y:S01]  /*9620*/  ISETP.GT.AND P3, PT, R0.reuse, RZ, P0 ;  /* 0x000000ff0000720c */ /* 0x040fe20000764270 */
[----:B------:R-:W-:Y:S01]  /*9630*/  @P2 STG.E.U16 desc[UR36][R6.64+0x1c2], R139 ;  /* 0x0001c28b06002986 */ /* 0x000fe2000c101524 */
[C---:B------:R-:W-:Y:S02]  /*9640*/  ISETP.GT.AND P4, PT, R0.reuse, 0x8, P4 ;  /* 0x000000080000780c */ /* 0x040fe40002784270 */
[----:B------:R-:W-:Y:S02]  /*9650*/  F2FP.F16.F32.PACK_AB R141, RZ, R141 ;  /* 0x0000008dff8d723e */ /* 0x000fe400000000ff */
[----:B------:R-:W-:Y:S01]  /*9660*/  F2FP.F16.F32.PACK_AB R142, RZ, R142 ;  /* 0x0000008eff8e723e */ /* 0x000fe200000000ff */
[----:B------:R-:W-:Y:S01]  /*9670*/  @P5 STG.E.U16 desc[UR36][R4.64+0x1d0], R140 ;  /* 0x0001d08c04005986 */ /* 0x000fe2000c101524 */
[----:B------:R-:W-:-:S02]  /*9680*/  ISETP.GT.AND P5, PT, R0, 0x8, P0 ;  /* 0x000000080000780c */ /* 0x000fc400007a4270 */
[----:B------:R-:W-:Y:S02]  /*9690*/  F2FP.F16.F32.PACK_AB R143, RZ, R143 ;  /* 0x0000008fff8f723e */ /* 0x000fe400000000ff */
[C---:B------:R-:W-:Y:S01]  /*96a0*/  ISETP.GT.AND P0, PT, R3.reuse, 0xf1, PT ;  /* 0x000000f10300780c */ /* 0x040fe20003f04270 */
[----:B------:R-:W-:Y:S01]  /*96b0*/  @P3 STG.E.U16 desc[UR36][R4.64+0x1d2], R141 ;  /* 0x0001d28d04003986 */ /* 0x000fe2000c101524 */
[----:B------:R-:W-:Y:S02]  /*96c0*/  ISETP.GT.AND P3, PT, R3, 0xf0, PT ;  /* 0x000000f00300780c */ /* 0x000fe40003f64270 */
[----:B------:R-:W-:Y:S01]  /*96d0*/  F2FP.F16.F32.PACK_AB R144, RZ, R144 ;  /* 0x00000090ff90723e */ /* 0x000fe200000000ff */
[----:B------:R-:W-:Y:S01]  /*96e0*/  @P4 STG.E.U16 desc[UR36][R6.64+0x1d0], R142 ;  /* 0x0001d08e06004986 */ /* 0x000fe2000c101524 */
[C---:B------:R-:W-:Y:S02]  /*96f0*/  ISETP.GT.AND P4, PT, R0.reuse, RZ, P3 ;  /* 0x000000ff0000720c */ /* 0x040fe40001f84270 */
[----:B------:R-:W-:Y:S01]  /*9700*/  F2FP.F16.F32.PACK_AB R145, RZ, R145 ;  /* 0x00000091ff91723e */ /* 0x000fe200000000ff */
[----:B------:R-:W-:Y:S01]  /*9710*/  @P5 STG.E.U16 desc[UR36][R6.64+0x1d2], R143 ;  /* 0x0001d28f06005986 */ /* 0x000fe2000c101524 */
[----:B------:R-:W-:-:S02]  /*9720*/  ISETP.GT.AND P5, PT, R0, RZ, P0 ;  /* 0x000000ff0000720c */ /* 0x000fc400007a4270 */
[C---:B------:R-:W-:Y:S02]  /*9730*/  ISETP.GT.AND P2, PT, R3.reuse, 0xf8, PT ;  /* 0x000000f80300780c */ /* 0x040fe40003f44270 */
[----:B------:R-:W-:Y:S02]  /*9740*/  ISETP.GT.AND P1, PT, R3, 0xf9, PT ;  /* 0x000000f90300780c */ /* 0x000fe40003f24270 */
[C---:B------:R-:W-:Y:S02]  /*9750*/  ISETP.GT.AND P3, PT, R0.reuse, 0x8, P3 ;  /* 0x000000080000780c */ /* 0x040fe40001f64270 */
[C---:B------:R-:W-:Y:S01]  /*9760*/  ISETP.GT.AND P0, PT, R0.reuse, 0x8, P0 ;  /* 0x000000080000780c */ /* 0x040fe20000704270 */
[----:B------:R-:W-:Y:S01]  /*9770*/  @P4 STG.E.U16 desc[UR36][R4.64+0x1e0], R144 ;  /* 0x0001e09004004986 */ /* 0x000fe2000c101524 */
[C---:B------:R-:W-:Y:S02]  /*9780*/  ISETP.GT.AND P4, PT, R0.reuse, RZ, P1 ;  /* 0x000000ff0000720c */ /* 0x040fe40000f84270 */
[----:B------:R-:W-:Y:S01]  /*9790*/  F2FP.F16.F32.PACK_AB R146, RZ, R146 ;  /* 0x00000092ff92723e */ /* 0x000fe200000000ff */
[----:B------:R-:W-:Y:S01]  /*97a0*/  @P5 STG.E.U16 desc[UR36][R4.64+0x1e2], R145 ;  /* 0x0001e29104005986 */ /* 0x000fe2000c101524 */
[----:B------:R-:W-:-:S02]  /*97b0*/  ISETP.GT.AND P5, PT, R0, RZ, P2 ;  /* 0x000000ff0000720c */ /* 0x000fc400017a4270 */
[C---:B------:R-:W-:Y:S02]  /*97c0*/  ISETP.GT.AND P2, PT, R0.reuse, 0x8, P2 ;  /* 0x000000080000780c */ /* 0x040fe40001744270 */
[----:B------:R-:W-:Y:S01]  /*97d0*/  F2FP.F16.F32.PACK_AB R147, RZ, R147 ;  /* 0x00000093ff93723e */ /* 0x000fe200000000ff */
[----:B------:R-:W-:Y:S01]  /*97e0*/  @P3 STG.E.U16 desc[UR36][R6.64+0x1e0], R146 ;  /* 0x0001e09206003986 */ /* 0x000fe2000c101524 */
[----:B------:R-:W-:Y:S02]  /*97f0*/  ISETP.GT.AND P1, PT, R0, 0x8, P1 ;  /* 0x000000080000780c */ /* 0x000fe40000f24270 */
[----:B------:R-:W-:Y:S01]  /*9800*/  F2FP.F16.F32.PACK_AB R148, RZ, R148 ;  /* 0x00000094ff94723e */ /* 0x000fe200000000ff */
[----:B------:R-:W-:Y:S01]  /*9810*/  @P0 STG.E.U16 desc[UR36][R6.64+0x1e2], R147 ;  /* 0x0001e29306000986 */ /* 0x000fe2000c101524 */
[----:B------:R-:W-:Y:S02]  /*9820*/  F2FP.F16.F32.PACK_AB R149, RZ, R149 ;  /* 0x00000095ff95723e */ /* 0x000fe400000000ff */
[----:B------:R-:W-:Y:S01]  /*9830*/  F2FP.F16.F32.PACK_AB R150, RZ, R150 ;  /* 0x00000096ff96723e */ /* 0x000fe200000000ff */
[----:B------:R-:W-:Y:S01]  /*9840*/  @P5 STG.E.U16 desc[UR36][R4.64+0x1f0], R148 ;  /* 0x0001f09404005986 */ /* 0x000fe2000c101524 */
[----:B------:R-:W-:-:S03]  /*9850*/  F2FP.F16.F32.PACK_AB R151, RZ, R151 ;  /* 0x00000097ff97723e */ /* 0x000fc600000000ff */
[----:B------:R0:W-:Y:S02]  /*9860*/  @P4 STG.E.U16 desc[UR36][R4.64+0x1f2], R149 ;  /* 0x0001f29504004986 */ /* 0x0001e4000c101524 */
[----:B0-----:R-:W-:Y:S02]  /*9870*/  @P2 IMAD.MOV.U32 R4, RZ, RZ, R6 ;  /* 0x000000ffff042224 */ /* 0x001fe400078e0006 */
[----:B------:R-:W-:-:S05]  /*9880*/  @P2 IMAD.MOV.U32 R5, RZ, RZ, R7 ;  /* 0x000000ffff052224 */ /* 0x000fca00078e0007 */
[----:B------:R0:W-:Y:S04]  /*9890*/  @P2 STG.E.U16 desc[UR36][R4.64+0x1f0], R150 ;  /* 0x0001f09604002986 */ /* 0x0001e8000c101524 */
[----:B------:R0:W-:Y:S02]  /*98a0*/  @P1 STG.E.U16 desc[UR36][R6.64+0x1f2], R151 ;  /* 0x0001f29706001986 */ /* 0x0001e4000c101524 */
.L_x_282:
[----:B------:R-:W-:Y:S05]  /*98b0*/  BSYNC B0 ;  /* 0x0000000000007941 */ /* 0x000fea0003800000 */
.L_x_28:
[----:B------:R-:W-:Y:S01]  /*98c0*/  ULDC UR4, c[0x0][0xc] ;  /* 0x0000030000047ab9 */ /* 0x000fe20000000800 */
[----:B------:R-:W-:Y:S01]  /*98d0*/  ULDC UR5, c[0x0][0x10] ;  /* 0x0000040000057ab9 */ /* 0x000fe20000000800 */
[----:B0-----:R-:W0:Y:S01]  /*98e0*/  LDC R3, c[0x0][0x14] ;  /* 0x00000500ff037b82 */ /* 0x001e220000000800 */
[----:B------:R-:W-:Y:S01]  /*98f0*/  UIMAD.WIDE.U32 UR4, UR4, UR5, URZ ;  /* 0x00000005040472a5 */ /* 0x000fe2000f8e003f */
[----:B------:R-:W-:Y:S01]  /*9900*/  PRMT R0, RZ, 0x7610, R0 ;  /* 0x00007610ff007816 */ /* 0x000fe20000000000 */
[----:B----45:R-:W-:Y:S02]  /*9910*/  IMAD.MOV.U32 R152, RZ, RZ, -0x1 ;  /* 0xffffffffff987424 */ /* 0x030fe400078e00ff */
[----:B------:R-:W-:Y:S02]  /*9920*/  IMAD.MOV.U32 R23, RZ, RZ, -0x1 ;  /* 0xffffffffff177424 */ /* 0x000fe400078e00ff */
[----:B0-----:R-:W-:-:S04]  /*9930*/  IMAD.WIDE.U32 R16, R3, UR4, R16 ;  /* 0x0000000403107c25 */ /* 0x001fc8000f8e0010 */
[----:B------:R-:W-:Y:S01]  /*9940*/  IMAD R3, R3, UR5, RZ ;  /* 0x0000000503037c24 */ /* 0x000fe2000f8e02ff */
[----:B------:R-:W-:Y:S02]  /*9950*/  ULDC.64 UR4, c[0x0][0x650] ;  /* 0x0001940000047ab9 */ /* 0x000fe40000000a00 */
[----:B------:R-:W-:Y:S01]  /*9960*/  ISETP.GE.U32.AND P0, PT, R16, UR4, PT ;  /* 0x0000000410007c0c */ /* 0x000fe2000bf06070 */
[----:B------:R-:W-:-:S05]  /*9970*/  IMAD.IADD R17, R17, 0x1, R3 ;  /* 0x0000000111117824 */ /* 0x000fca00078e0203 */
[----:B------:R-:W-:-:S13]  /*9980*/  ISETP.GE.U32.AND.EX P0, PT, R17, UR5, PT, P0 ;  /* 0x0000000511007c0c */ /* 0x000fda000bf06100 */
[----:B------:R-:W-:Y:S05]  /*9990*/  @P0 BRA `(.L_x_283) ;  /* 0x0000000400640947 */ /* 0x000fea0003800000 */
[----:B------:R-:W0:Y:S01]  /*99a0*/  S2R R12, SR_CTAID.X ;  /* 0x00000000000c7919 */ /* 0x000e220000002500 */
[----:B------:R-:W4:Y:S01]  /*99b0*/  LDC.64 R10, c[0x0][0x628] ;  /* 0x00018a00ff0a7b82 */ /* 0x000f220000000a00 */
[----:B------:R-:W-:Y:S01]  /*99c0*/  ULDC UR4, c[0x0][0x150] ;  /* 0x0000540000047ab9 */ /* 0x000fe20000000800 */
[----:B-123--:R-:W-:Y:S01]  /*99d0*/  IMAD.MOV.U32 R8, RZ, RZ, R16 ;  /* 0x000000ffff087224 */ /* 0x00efe200078e0010 */
[----:B------:R-:W1:Y:S01]  /*99e0*/  S2R R24, SR_CTAID.Y ;  /* 0x0000000000187919 */ /* 0x000e620000002600 */
[----:B------:R-:W-:-:S04]  /*99f0*/  IMAD.MOV.U32 R9, RZ, RZ, R17 ;  /* 0x000000ffff097224 */ /* 0x000fc800078e0011 */
[----:B------:R-:W2:Y:S08]  /*9a00*/  LDC R21, c[0x0][0x144] ;  /* 0x00005100ff157b82 */ /* 0x000eb00000000800 */
[----:B------:R-:W3:Y:S08]  /*9a10*/  LDC R0, c[0x0][0x630] ;  /* 0x00018c00ff007b82 */ /* 0x000ef00000000800 */
[----:B------:R-:W1:Y:S01]  /*9a20*/  LDC.64 R14, c[0x0][0x620] ;  /* 0x00018800ff0e7b82 */ /* 0x000e620000000a00 */
[----:B----4-:R-:W-:-:S04]  /*9a30*/  ISETP.NE.U32.AND P0, PT, R10, RZ, PT ;  /* 0x000000ff0a00720c */ /* 0x010fc80003f05070 */
[----:B------:R-:W-:Y:S02]  /*9a40*/  ISETP.NE.AND.EX P0, PT, R11, RZ, PT, P0 ;  /* 0x000000ff0b00720c */ /* 0x000fe40003f05300 */
[----:B0-----:R-:W-:-:S05]  /*9a50*/  I2FP.F32.U32 R3, R12 ;  /* 0x0000000c00037245 */ /* 0x001fca0000201000 */
[----:B------:R-:W-:-:S04]  /*9a60*/  FMUL R3, R3, UR4 ;  /* 0x0000000403037c20 */ /* 0x000fc80008400000 */
[----:B------:R0:W4:Y:S02]  /*9a70*/  F2I.U32.TRUNC.NTZ R20, R3 ;  /* 0x0000000300147305 */ /* 0x000124000020f000 */
[----:B--23--:R-:W-:Y:S05]  /*9a80*/  @!P0 BRA `(.L_x_284) ;  /* 0x0000000000288947 */ /* 0x00cfea0003800000 */
[----:B0-----:R-:W0:Y:S02]  /*9a90*/  LDC R3, c[0x0][0x634] ;  /* 0x00018d00ff037b82 */ /* 0x001e240000000800 */
        /* <DEDUP_REMOVED lines=9> */
.L_x_284:
[----:B------:R-:W2:Y:S01]  /*9b30*/  LDC.64 R30, c[0x0][0x640] ;  /* 0x00019000ff1e7b82 */ /* 0x000ea20000000a00 */
[-CC-:B------:R-:W-:Y:S01]  /*9b40*/  SHF.R.U64 R23, R8, R0.reuse, R9.reuse ;  /* 0x0000000008177219 */ /* 0x180fe20000001209 */
[----:B----4-:R-:W-:Y:S01]  /*9b50*/  IMAD.MOV R20, RZ, RZ, -R20 ;  /* 0x000000ffff147224 */ /* 0x010fe200078e0a14 */
[----:B------:R-:W-:Y:S01]  /*9b60*/  SHF.R.U32.HI R0, RZ, R0, R9 ;  /* 0x00000000ff007219 */ /* 0x000fe20000011609 */
[----:B------:R-:W-:Y:S01]  /*9b70*/  ULDC UR4, c[0x0][0x154] ;  /* 0x0000550000047ab9 */ /* 0x000fe20000000800 */
[----:B0-----:R-:W-:Y:S01]  /*9b80*/  IADD3 R3, P0, RZ, -R23, RZ ;  /* 0x80000017ff037210 */ /* 0x001fe20007f1e0ff */
[----:B------:R-:W-:Y:S02]  /*9b90*/  IMAD R26, R21, R20, R12 ;  /* 0x00000014151a7224 */ /* 0x000fe400078e020c */
[----:B------:R-:W0:Y:S01]  /*9ba0*/  LDC R6, c[0x0][0x618] ;  /* 0x00018600ff067b82 */ /* 0x000e220000000800 */
[----:B------:R-:W-:Y:S02]  /*9bb0*/  IMAD.MOV.U32 R7, RZ, RZ, 0x1 ;  /* 0x00000001ff077424 */ /* 0x000fe400078e00ff */
[----:B------:R-:W-:-:S04]  /*9bc0*/  IMAD.X R5, RZ, RZ, ~R0, P0 ;  /* 0x000000ffff057224 */ /* 0x000fc800000e0e00 */
[-C--:B-1----:R-:W-:Y:S01]  /*9bd0*/  IMAD R0, R5, R14.reuse, RZ ;  /* 0x0000000e05007224 */ /* 0x082fe200078e02ff */
[----:B------:R-:W1:Y:S01]  /*9be0*/  LDC R8, c[0x0][0x608] ;  /* 0x00018200ff087b82 */ /* 0x000e620000000800 */
[----:B------:R-:W-:-:S04]  /*9bf0*/  IMAD.WIDE.U32 R4, R3, R14, R16 ;  /* 0x0000000e03047225 */ /* 0x000fc800078e0010 */
[----:B------:R-:W-:Y:S01]  /*9c00*/  IMAD R3, R3, R15, R0 ;  /* 0x0000000f03037224 */ /* 0x000fe200078e0200 */
[----:B------:R-:W-:Y:S02]  /*9c10*/  I2FP.F32.U32 R0, R24 ;  /* 0x0000001800007245 */ /* 0x000fe40000201000 */
[----:B------:R-:W3:Y:S01]  /*9c20*/  LDC R28, c[0x0][0x658] ;  /* 0x00019600ff1c7b82 */ /* 0x000ee20000000800 */
[----:B------:R-:W-:Y:S01]  /*9c30*/  IMAD.IADD R3, R5, 0x1, R3 ;  /* 0x0000000105037824 */ /* 0x000fe200078e0203 */
[----:B--2---:R-:W-:Y:S01]  /*9c40*/  ISETP.NE.U32.AND P0, PT, R30, RZ, PT ;  /* 0x000000ff1e00720c */ /* 0x004fe20003f05070 */
[----:B------:R-:W-:Y:S01]  /*9c50*/  FMUL R0, R0, UR4 ;  /* 0x0000000400007c20 */ /* 0x000fe20008400000 */
[----:B------:R-:W-:Y:S02]  /*9c60*/  IMAD.MOV.U32 R5, RZ, RZ, -0x1 ;  /* 0xffffffffff057424 */ /* 0x000fe400078e00ff */
[----:B------:R-:W-:Y:S01]  /*9c70*/  ISETP.NE.AND.EX P0, PT, R31, RZ, PT, P0 ;  /* 0x000000ff1f00720c */ /* 0x000fe20003f05300 */
[----:B------:R2:W4:Y:S01]  /*9c80*/  F2I.U32.TRUNC.NTZ R13, R0 ;  /* 0x00000000000d7305 */ /* 0x000522000020f000 */
[----:B------:R-:W2:Y:S01]  /*9c90*/  LDC R15, c[0x0][0x148] ;  /* 0x00005200ff0f7b82 */ /* 0x000ea20000000800 */
[----:B0-----:R-:W-:-:S02]  /*9ca0*/  SHF.R.U64 R12, R4, R6, R3 ;  /* 0x00000006040c7219 */ /* 0x001fc40000001203 */
[----:B------:R-:W-:-:S05]  /*9cb0*/  SHF.R.U32.HI R3, RZ, R6, R3 ;  /* 0x00000006ff037219 */ /* 0x000fca0000011603 */
[----:B------:R-:W0:Y:S01]  /*9cc0*/  LDC R20, c[0x0][0x600] ;  /* 0x00018000ff147b82 */ /* 0x000e220000000800 */
[-CC-:B-1----:R-:W-:Y:S02]  /*9cd0*/  SHF.R.U64 R10, R12, R8.reuse, R3.reuse ;  /* 0x000000080c0a7219 */ /* 0x182fe40000001203 */
[----:B------:R-:W-:-:S05]  /*9ce0*/  SHF.R.U32.HI R3, RZ, R8, R3 ;  /* 0x00000008ff037219 */ /* 0x000fca0000011603 */
[----:B------:R-:W1:Y:S01]  /*9cf0*/  LDC R21, c[0x0][0x648] ;  /* 0x00019200ff157b82 */ /* 0x000e620000000800 */
[-C--:B---3--:R-:W-:Y:S02]  /*9d00*/  SHF.L.U32 R4, R5, R28.reuse, RZ ;  /* 0x0000001c05047219 */ /* 0x088fe400000006ff */
[-CC-:B------:R-:W-:Y:S02]  /*9d10*/  SHF.R.U64 R14, R10, R28.reuse, R3.reuse ;  /* 0x0000001c0a0e7219 */ /* 0x180fe40000001203 */
[----:B------:R-:W-:Y:S02]  /*9d20*/  SHF.R.U32.HI R5, RZ, R28, R3 ;  /* 0x0000001cff057219 */ /* 0x000fe40000011603 */
[----:B------:R-:W-:Y:S01]  /*9d30*/  LOP3.LUT R153, RZ, R4, RZ, 0x33, !PT ;  /* 0x00000004ff997212 */ /* 0x000fe200078e33ff */
[----:B------:R-:W3:Y:S01]  /*9d40*/  LDC R25, c[0x0][0x638] ;  /* 0x00018e00ff197b82 */ /* 0x000ee20000000800 */
[----:B------:R-:W-:Y:S01]  /*9d50*/  SHF.L.U32 R28, R7, R28, RZ ;  /* 0x0000001c071c7219 */ /* 0x000fe200000006ff */
[----:B------:R-:W-:-:S06]  /*9d60*/  IMAD.MOV.U32 R4, RZ, RZ, R14 ;  /* 0x000000ffff047224 */ /* 0x000fcc00078e000e */
[----:B------:R-:W0:Y:S01]  /*9d70*/  LDC R27, c[0x0][0x610] ;  /* 0x00018400ff1b7b82 */ /* 0x000e220000000800 */
[----:B----4-:R-:W-:Y:S05]  /*9d80*/  @!P0 BRA `(.L_x_285) ;  /* 0x0000000000288947 */ /* 0x010fea0003800000 */
[----:B------:R-:W4:Y:S02]  /*9d90*/  LDC R3, c[0x0][0x64c] ;  /* 0x00019300ff037b82 */ /* 0x000f240000000800 */
[----:B----4-:R-:W-:-:S05]  /*9da0*/  IADD3 R3, P0, R14, R3, RZ ;  /* 0x000000030e037210 */ /* 0x010fca0007f1e0ff */
        /* <DEDUP_REMOVED lines=8> */
.L_x_285:
[----:B------:R-:W-:Y:S01]  /*9e30*/  ISETP.NE.AND P0, PT, R2, 0x1, PT ;  /* 0x000000010200780c */ /* 0x000fe20003f05270 */
[----:B------:R-:W-:Y:S01]  /*9e40*/  IMAD.MOV R13, RZ, RZ, -R13 ;  /* 0x000000ffff0d7224 */ /* 0x000fe200078e0a0d */
[----:B-12---:R-:W-:Y:S01]  /*9e50*/  SHF.R.U64 R0, R4, R21, R5 ;  /* 0x0000001504007219 */ /* 0x006fe20000001205 */
[----:B0-----:R-:W-:Y:S01]  /*9e60*/  VIADD R5, R20, 0xffffffff ;  /* 0xffffffff14057836 */ /* 0x001fe20000000000 */
[----:B------:R-:W-:-:S03]  /*9e70*/  LOP3.LUT R153, R10, R153, RZ, 0xc0, !PT ;  /* 0x000000990a997212 */ /* 0x000fc600078ec0ff */
[----:B------:R-:W-:Y:S01]  /*9e80*/  IMAD.MOV R3, RZ, RZ, -R0 ;  /* 0x000000ffff037224 */ /* 0x000fe200078e0a00 */
[----:B------:R-:W-:Y:S01]  /*9e90*/  LOP3.LUT R5, R12, R5, RZ, 0xc0, !PT ;  /* 0x000000050c057212 */ /* 0x000fe200078ec0ff */
[----:B------:R-:W-:Y:S02]  /*9ea0*/  IMAD R153, R28, R0, R153 ;  /* 0x000000001c997224 */ /* 0x000fe400078e0299 */
[----:B---3--:R-:W-:Y:S02]  /*9eb0*/  IMAD R0, R3, R25, R14 ;  /* 0x0000001903007224 */ /* 0x008fe400078e020e */
[----:B------:R-:W-:Y:S02]  /*9ec0*/  @P0 IMAD R26, R15, R13, R24 ;  /* 0x0000000d0f1a0224 */ /* 0x000fe400078e0218 */
[----:B------:R-:W-:Y:S02]  /*9ed0*/  IMAD R4, R0, R20, R5 ;  /* 0x0000001400047224 */ /* 0x000fe400078e0205 */
[----:B------:R-:W-:-:S02]  /*9ee0*/  IMAD R153, R153, R27, R26 ;  /* 0x0000001b99997224 */ /* 0x000fc400078e021a */
[----:B------:R-:W-:-:S03]  /*9ef0*/  IMAD.MOV.U32 R3, RZ, RZ, 0x1 ;  /* 0x00000001ff037424 */ /* 0x000fc600078e00ff */
[----:B------:R-:W-:Y:S02]  /*9f00*/  SEL R152, R4, R153, !P0 ;  /* 0x0000009904987207 */ /* 0x000fe40004000000 */
[----:B------:R-:W-:Y:S02]  /*9f10*/  PRMT R0, R3, 0x7610, R0 ;  /* 0x0000761003007816 */ /* 0x000fe40000000000 */
[----:B------:R-:W-:-:S07]  /*9f20*/  SEL R153, R153, R4, !P0 ;  /* 0x0000000499997207 */ /* 0x000fce0004000000 */
.L_x_283:
[----:B------:R-:W-:-:S13]  /*9f30*/  LOP3.LUT P0, RZ, R0, 0xff, RZ, 0xc0, !PT ;  /* 0x000000ff00ff7812 */ /* 0x000fda000780c0ff */
[----:B------:R-:W-:Y:S05]  /*9f40*/  @P0 BRA `(.L_x_286) ;  /* 0xffffff6c00f00947 */ /* 0x000fea000383ffff */
[----:B------:R-:W-:Y:S05]  /*9f50*/  EXIT ;  /* 0x000000000000794d */ /* 0x000fea0003800000 */
.L_x_3:
[----:B0-----:R-:W-:Y:S01]  /*9f60*/  ULDC.64 UR4, c[0x0][0x650] ;  /* 0x0001940000047ab9 */ /* 0x001fe20000000a00 */
        /* <DEDUP_REMOVED lines=25> */
.L_x_288:
[--C-:B------:R-:W-:Y:S01]  /*a100*/  SHF.R.U64 R12, R10, R14, R11.reuse ;  /* 0x0000000e0a0c7219 */ /* 0x100fe2000000120b */
[----:B------:R-:W0:Y:S01]  /*a110*/  LDC R22, c[0x0][0x618] ;  /* 0x00018600ff167b82 */ /* 0x000e220000000800 */
[----:B------:R-:W-:Y:S01]  /*a120*/  I2FP.F32.U32 R6, R4 ;  /* 0x0000000400067245 */ /* 0x000fe20000201000 */
[----:B------:R-:W-:Y:S01]  /*a130*/  ULDC UR4, c[0x0][0x150] ;  /* 0x0000540000047ab9 */ /* 0x000fe20000000800 */
[----:B------:R-:W-:Y:S02]  /*a140*/  SHF.R.U32.HI R5, RZ, R14, R11 ;  /* 0x0000000eff057219 */ /* 0x000fe4000001160b */
[----:B------:R-:W-:Y:S01]  /*a150*/  IADD3 R9, P0, RZ, -R12, RZ ;  /* 0x8000000cff097210 */ /* 0x000fe20007f1e0ff */
[----:B------:R-:W-:Y:S01]  /*a160*/  FMUL R11, R6, UR4 ;  /* 0x00000004060b7c20 */ /* 0x000fe20008400000 */
[----:B------:R-:W-:Y:S01]  /*a170*/  ULDC UR4, c[0x0][0x154] ;  /* 0x0000550000047ab9 */ /* 0x000fe20000000800 */
[----:B------:R-:W1:Y:S02]  /*a180*/  LDC.64 R24, c[0x0][0x640] ;  /* 0x00019000ff187b82 */ /* 0x000e640000000a00 */
[----:B------:R-:W-:-:S02]  /*a190*/  IMAD.X R5, RZ, RZ, ~R5, P0 ;  /* 0x000000ffff057224 */ /* 0x000fc400000e0e05 */
[----:B------:R-:W2:Y:S01]  /*a1a0*/  F2I.U32.TRUNC.NTZ R11, R11 ;  /* 0x0000000b000b7305 */ /* 0x000ea2000020f000 */
[----:B------:R-:W-:-:S03]  /*a1b0*/  IMAD.WIDE.U32 R6, R9, R20, R16 ;  /* 0x0000001409067225 */ /* 0x000fc600078e0010 */
[----:B------:R-:W3:Y:S01]  /*a1c0*/  LDC R13, c[0x0][0x144] ;  /* 0x00005100ff0d7b82 */ /* 0x000ee20000000800 */
[----:B------:R-:W-:-:S04]  /*a1d0*/  IMAD R8, R5, R20, RZ ;  /* 0x0000001405087224 */ /* 0x000fc800078e02ff */
[----:B------:R-:W-:Y:S02]  /*a1e0*/  IMAD R5, R9, R21, R8 ;  /* 0x0000001509057224 */ /* 0x000fe400078e0208 */
[----:B------:R-:W-:Y:S01]  /*a1f0*/  IMAD.MOV.U32 R8, RZ, RZ, -0x1 ;  /* 0xffffffffff087424 */ /* 0x000fe200078e00ff */
[----:B------:R-:W4:Y:S01]  /*a200*/  LDC R14, c[0x0][0x608] ;  /* 0x00018200ff0e7b82 */ /* 0x000f220000000800 */
[----:B------:R-:W-:Y:S01]  /*a210*/  IMAD.IADD R5, R7, 0x1, R5 ;  /* 0x0000000107057824 */ /* 0x000fe200078e0205 */
[----:B------:R-:W-:-:S04]  /*a220*/  I2FP.F32.U32 R7, R3 ;  /* 0x0000000300077245 */ /* 0x000fc80000201000 */
[-C--:B0-----:R-:W-:Y:S01]  /*a230*/  SHF.R.U64 R10, R6, R22.reuse, R5 ;  /* 0x00000016060a7219 */ /* 0x081fe20000001205 */
[----:B--2---:R-:W-:Y:S01]  /*a240*/  IMAD.MOV R6, RZ, RZ, -R11 ;  /* 0x000000ffff067224 */ /* 0x004fe200078e0a0b */
[----:B------:R-:W0:Y:S01]  /*a250*/  LDC R9, c[0x0][0x658] ;  /* 0x00019600ff097b82 */ /* 0x000e220000000800 */
[----:B-1----:R-:W-:Y:S01]  /*a260*/  ISETP.NE.U32.AND P0, PT, R24, RZ, PT ;  /* 0x000000ff1800720c */ /* 0x002fe20003f05070 */
[----:B------:R-:W-:Y:S01]  /*a270*/  FMUL R7, R7, UR4 ;  /* 0x0000000407077c20 */ /* 0x000fe20008400000 */
[----:B------:R-:W-:Y:S02]  /*a280*/  SHF.R.U32.HI R5, RZ, R22, R5 ;  /* 0x00000016ff057219 */ /* 0x000fe40000011605 */
[----:B------:R-:W-:-:S03]  /*a290*/  ISETP.NE.AND.EX P0, PT, R25, RZ, PT, P0 ;  /* 0x000000ff1900720c */ /* 0x000fc60003f05300 */
[----:B------:R-:W1:Y:S01]  /*a2a0*/  LDC R20, c[0x0][0x148] ;  /* 0x00005200ff147b82 */ /* 0x000e620000000800 */
[----:B---3--:R-:W-:Y:S02]  /*a2b0*/  IMAD R23, R13, R6, R4 ;  /* 0x000000060d177224 */ /* 0x008fe400078e0204 */
[----:B------:R-:W-:-:S05]  /*a2c0*/  IMAD.MOV.U32 R6, RZ, RZ, 0x1 ;  /* 0x00000001ff067424 */ /* 0x000fca00078e00ff */
[----:B------:R-:W2:Y:S01]  /*a2d0*/  LDC R21, c[0x0][0x600] ;  /* 0x00018000ff157b82 */ /* 0x000ea20000000800 */
[-CC-:B----4-:R-:W-:Y:S02]  /*a2e0*/  SHF.R.U64 R13, R10, R14.reuse, R5.reuse ;  /* 0x0000000e0a0d7219 */ /* 0x190fe40000001205 */
[----:B------:R-:W-:Y:S02]  /*a2f0*/  SHF.R.U32.HI R4, RZ, R14, R5 ;  /* 0x0000000eff047219 */ /* 0x000fe40000011605 */
[----:B------:R3:W4:Y:S03]  /*a300*/  F2I.U32.TRUNC.NTZ R14, R7 ;  /* 0x00000007000e7305 */ /* 0x000726000020f000 */
[----:B------:R-:W1:Y:S01]  /*a310*/  LDC R26, c[0x0][0x648] ;  /* 0x00019200ff1a7b82 */ /* 0x000e620000000800 */
[-C--:B0-----:R-:W-:Y:S02]  /*a320*/  SHF.R.U64 R15, R13, R9.reuse, R4 ;  /* 0x000000090d0f7219 */ /* 0x081fe40000001204 */
[----:B------:R-:W-:-:S02]  /*a330*/  SHF.L.U32 R8, R8, R9, RZ ;  /* 0x0000000908087219 */ /* 0x000fc400000006ff */
[-C--:B------:R-:W-:Y:S01]  /*a340*/  SHF.R.U32.HI R5, RZ, R9.reuse, R4 ;  /* 0x00000009ff057219 */ /* 0x080fe20000011604 */
[----:B------:R-:W-:Y:S01]  /*a350*/  IMAD.MOV.U32 R4, RZ, RZ, R15 ;  /* 0x000000ffff047224 */ /* 0x000fe200078e000f */
[----:B------:R-:W-:Y:S01]  /*a360*/  SHF.L.U32 R22, R6, R9, RZ ;  /* 0x0000000906167219 */ /* 0x000fe200000006ff */
[----:B------:R-:W0:Y:S01]  /*a370*/  LDC R27, c[0x0][0x638] ;  /* 0x00018e00ff1b7b82 */ /* 0x000e220000000800 */
[----:B------:R-:W-:-:S07]  /*a380*/  LOP3.LUT R28, RZ, R8, RZ, 0x33, !PT ;  /* 0x00000008ff1c7212 */ /* 0x000fce00078e33ff */
        /* <DEDUP_REMOVED lines=12> */
.L_x_289:
[----:B------:R-:W-:Y:S01]  /*a450*/  ISETP.NE.AND P0, PT, R2, 0x1, PT ;  /* 0x000000010200780c */ /* 0x000fe20003f05270 */
[----:B--2---:R-:W-:Y:S01]  /*a460*/  VIADD R7, R21, 0xffffffff ;  /* 0xffffffff15077836 */ /* 0x004fe20000000000 */
[----:B-1----:R-:W-:Y:S01]  /*a470*/  SHF.R.U64 R5, R4, R26, R5 ;  /* 0x0000001a04057219 */ /* 0x002fe20000001205 */
[----:B------:R-:W-:Y:S01]  /*a480*/  IMAD.MOV R14, RZ, RZ, -R14 ;  /* 0x000000ffff0e7224 */ /* 0x000fe200078e0a0e */
[----:B------:R-:W-:Y:S01]  /*a490*/  LOP3.LUT R4, R13, R28, RZ, 0xc0, !PT ;  /* 0x0000001c0d047212 */ /* 0x000fe200078ec0ff */
[----:B------:R-:W-:Y:S01]  /*a4a0*/  IMAD.MOV.U32 R8, RZ, RZ, R12 ;  /* 0x000000ffff087224 */ /* 0x000fe200078e000c */
[----:B------:R-:W-:Y:S01]  /*a4b0*/  LOP3.LUT R10, R10, R7, RZ, 0xc0, !PT ;  /* 0x000000070a0a7212 */ /* 0x000fe200078ec0ff */
[----:B------:R-:W-:Y:S02]  /*a4c0*/  IMAD.MOV R6, RZ, RZ, -R5 ;  /* 0x000000ffff067224 */ /* 0x000fe400078e0a05 */
[----:B------:R-:W-:-:S04]  /*a4d0*/  IMAD R4, R22, R5, R4 ;  /* 0x0000000516047224 */ /* 0x000fc800078e0204 */
[----:B------:R-:W-:Y:S02]  /*a4e0*/  @P0 IMAD R23, R20, R14, R3 ;  /* 0x0000000e14170224 */ /* 0x000fe400078e0203 */
[----:B0-----:R-:W-:Y:S02]  /*a4f0*/  IMAD R3, R6, R27, R15 ;  /* 0x0000001b06037224 */ /* 0x001fe400078e020f */
[----:B------:R-:W-:Y:S02]  /*a500*/  IMAD R7, R4, R29, R23 ;  /* 0x0000001d04077224 */ /* 0x000fe400078e0217 */
[----:B------:R-:W-:Y:S02]  /*a510*/  IMAD R4, R3, R21, R10 ;  /* 0x0000001503047224 */ /* 0x000fe400078e020a */
[----:B------:R-:W-:-:S03]  /*a520*/  IMAD.MOV.U32 R6, RZ, RZ, 0x1 ;  /* 0x00000001ff067424 */ /* 0x000fc600078e00ff */
[----:B------:R-:W-:Y:S02]  /*a530*/  SEL R9, R4, R7, !P0 ;  /* 0x0000000704097207 */ /* 0x000fe40004000000 */
[----:B------:R-:W-:-:S07]  /*a540*/  SEL R7, R7, R4, !P0 ;  /* 0x0000000407077207 */ /* 0x000fce0004000000 */
.L_x_287:
[----:B------:R-:W-:-:S08]  /*a550*/  NOP ;  /* 0x0000000000007918 */ /* 0x000fd00000000000 */
[----:B------:R-:W0:-:S00]  /*a560*/  USETMAXREG.DEALLOC.CTAPOOL 0x28 ;  /* 0x00000028000079c8 */ /* 0x000e0000080e0500 */
[----:B0-----:R-:W-:-:S13]  /*a570*/  ISETP.NE.AND P0, PT, R0, RZ, PT ;  /* 0x000000ff0000720c */ /* 0x001fda0003f05270 */
[----:B------:R-:W-:Y:S05]  /*a580*/  @P0 EXIT ;  /* 0x000000000000094d */ /* 0x000fea0003800000 */
[----:B------:R-:W-:Y:S01]  /*a590*/  LOP3.LUT P0, RZ, R6, 0xff, RZ, 0xc0, !PT ;  /* 0x000000ff06ff7812 */ /* 0x000fe2000780c0ff */
[----:B------:R-:W-:Y:S02]  /*a5a0*/  IMAD.MOV.U32 R0, RZ, RZ, 0x1 ;  /* 0x00000001ff007424 */ /* 0x000fe400078e00ff */
[----:B------:R-:W-:-:S10]  /*a5b0*/  IMAD.MOV.U32 R12, RZ, RZ, RZ ;  /* 0x000000ffff0c7224 */ /* 0x000fd400078e00ff */
[----:B------:R-:W-:Y:S05]  /*a5c0*/  @!P0 BRA `(.L_x_290) ;  /* 0x0000000c00308947 */ /* 0x000fea0003800000 */
[----:B------:R-:W0:Y:S01]  /*a5d0*/  LDC R0, c[0x0][0x28c] ;  /* 0x0000a300ff007b82 */ /* 0x000e220000000800 */
[----:B------:R-:W-:Y:S01]  /*a5e0*/  ULDC UR5, c[0x0][0x600] ;  /* 0x0001800000057ab9 */ /* 0x000fe20000000800 */
[----:B------:R-:W-:Y:S01]  /*a5f0*/  ULDC UR4, c[0x0][0xc] ;  /* 0x0000030000047ab9 */ /* 0x000fe20000000800 */
[----:B------:R-:W-:Y:S01]  /*a600*/  UIADD3 UR16, UR5, -0x1, URZ ;  /* 0xffffffff05107890 */ /* 0x000fe2000fffe03f */
[C---:B------:R-:W-:Y:S01]  /*a610*/  LOP3.LUT P2, RZ, R18.reuse, 0x7f, RZ, 0xc0, !PT ;  /* 0x0000007f12ff7812 */ /* 0x040fe2000784c0ff */
[----:B------:R-:W-:Y:S01]  /*a620*/  ULDC UR6, c[0x0][0x658] ;  /* 0x0001960000067ab9 */ /* 0x000fe20000000800 */
[----:B------:R-:W-:Y:S01]  /*a630*/  ULDC UR5, c[0x0][0x10] ;  /* 0x0000040000057ab9 */ /* 0x000fe20000000800 */
[----:B------:R-:W-:Y:S01]  /*a640*/  UMOV UR7, 0xffffffff ;  /* 0xffffffff00077882 */ /* 0x000fe20000000000 */
[----:B------:R-:W-:Y:S01]  /*a650*/  UMOV UR8, 0x1 ;  /* 0x0000000100087882 */ /* 0x000fe20000000000 */
[----:B------:R-:W-:Y:S01]  /*a660*/  UIMAD.WIDE.U32 UR4, UR4, UR5, URZ ;  /* 0x00000005040472a5 */ /* 0x000fe2000f8e003f */
[----:B------:R-:W-:Y:S01]  /*a670*/  LOP3.LUT P0, RZ, R18, 0x1f, RZ, 0xc0, !PT ;  /* 0x0000001f12ff7812 */ /* 0x000fe2000780c0ff */
[----:B------:R-:W-:Y:S01]  /*a680*/  USHF.L.U32 UR7, UR7, UR6, URZ ;  /* 0x0000000607077299 */ /* 0x000fe2000800063f */
[----:B------:R-:W-:Y:S01]  /*a690*/  BSSY B0, `(.L_x_290) ;  /* 0x00000bf000007945 */ /* 0x000fe20003800000 */
[----:B------:R-:W-:Y:S01]  /*a6a0*/  USHF.L.U32 UR18, UR8, UR6, URZ ;  /* 0x0000000608127299 */ /* 0x000fe2000800063f */
[----:B------:R-:W-:Y:S01]  /*a6b0*/  IMAD.MOV.U32 R13, RZ, RZ, 0x1 ;  /* 0x00000001ff0d7424 */ /* 0x000fe200078e00ff */
[----:B------:R-:W-:Y:S01]  /*a6c0*/  LOP3.LUT R11, R19, 0x2, RZ, 0xfc, !PT ;  /* 0x00000002130b7812 */ /* 0x000fe200078efcff */
[----:B------:R-:W-:Y:S01]  /*a6d0*/  ULDC UR6, c[0x0][0x14] ;  /* 0x0000050000067ab9 */ /* 0x000fe20000000800 */
[----:B------:R-:W-:Y:S01]  /*a6e0*/  PLOP3.LUT P0, PT, P0, P2, PT, 0x8a, 0x0 ;  /* 0x000000000000781c */ /* 0x000fe20000705172 */
[----:B------:R-:W-:Y:S01]  /*a6f0*/  UIMAD.WIDE.U32 UR20, UR4, UR6, URZ ;  /* 0x00000006041472a5 */ /* 0x000fe2000f8e003f */
[----:B------:R-:W-:Y:S01]  /*a700*/  IMAD.MOV.U32 R12, RZ, RZ, RZ ;  /* 0x000000ffff0c7224 */ /* 0x000fe200078e00ff */
[----:B------:R-:W-:-:S02]  /*a710*/  UIMAD UR13, UR5, UR6, URZ ;  /* 0x00000006050d72a4 */ /* 0x000fc4000f8e023f */
[----:B------:R-:W-:Y:S01]  /*a720*/  ULOP3.LUT UR17, URZ, UR7, URZ, 0x33, !UPT ;  /* 0x000000073f117292 */ /* 0x000fe2000f8e333f */
[----:B0-----:R-:W-:Y:S01]  /*a730*/  VIADD R0, R0, 0x3f ;  /* 0x0000003f00007836 */ /* 0x001fe20000000000 */
[----:B------:R-:W-:Y:S01]  /*a740*/  UIADD3 UR13, UR21, UR13, URZ ;  /* 0x0000000d150d7290 */ /* 0x000fe2000fffe03f */
[----:B------:R-:W-:-:S03]  /*a750*/  ULDC.64 UR22, c[0x0][0x198] ;  /* 0x0000660000167ab9 */ /* 0x000fc60000000a00 */
[----:B------:R-:W-:-:S04]  /*a760*/  SHF.R.S32.HI R3, RZ, 0x1f, R0 ;  /* 0x0000001fff037819 */ /* 0x000fc80000011400 */
[----:B------:R-:W-:Y:S01]  /*a770*/  LEA.HI R3, R3, R0, RZ, 0x6 ;  /* 0x0000000003037211 */ /* 0x000fe200078f30ff */
[----:B------:R-:W-:-:S03]  /*a780*/  IMAD.MOV.U32 R0, RZ, RZ, 0x1 ;  /* 0x00000001ff007424 */ /* 0x000fc600078e00ff */
[----:B------:R-:W-:-:S05]  /*a790*/  SHF.R.S32.HI R3, RZ, 0x6, R3 ;  /* 0x00000006ff037819 */ /* 0x000fca0000011403 */
[----:B------:R-:W-:-:S07]  /*a7a0*/  VIADD R10, R3, 0x1 ;  /* 0x00000001030a7836 */ /* 0x000fce0000000000 */
.L_x_302:
[----:B------:R-:W-:-:S03]  /*a7b0*/  UMOV UR4, 0xffffffff ;  /* 0xffffffff00047882 */ /* 0x000fc60000000000 */
[----:B------:R-:W-:Y:S05]  /*a7c0*/  BRA.DIV UR4, `(.L_x_291) ;  /* 0x0000000e04787947 */ /* 0x000fea000b800000 */
[----:B------:R-:W-:-:S13]  /*a7d0*/  ELECT P6, URZ, PT ;  /* 0x00000000003f782f */ /* 0x000fda00038c0000 */
.L_x_312:
[----:B------:R-:W0:Y:S01]  /*a7e0*/  LDC R4, c[0x0][0x28c] ;  /* 0x0000a300ff047b82 */ /* 0x000e220000000800 */
[----:B------:R-:W-:Y:S01]  /*a7f0*/  BSSY B1, `(.L_x_292) ;  /* 0x0000037000017945 */ /* 0x000fe20003800000 */
[----:B0-----:R-:W-:-:S13]  /*a800*/  ISETP.LT.OR P6, PT, R4, 0x1, !P6 ;  /* 0x000000010400780c */ /* 0x001fda00077c1670 */
[----:B------:R-:W-:Y:S05]  /*a810*/  @P6 BRA `(.L_x_293) ;  /* 0x0000000000d06947 */ /* 0x000fea0003800000 */
[----:B------:R-:W-:Y:S02]  /*a820*/  IMAD.SHL.U32 R15, R9, 0x100, RZ ;  /* 0x00000100090f7824 */ /* 0x000fe400078e00ff */
[----:B------:R-:W-:Y:S02]  /*a830*/  IMAD.SHL.U32 R18, R7, 0x80, RZ ;  /* 0x0000008007127824 */ /* 0x000fe400078e00ff */
[----:B------:R-:W-:Y:S02]  /*a840*/  IMAD.MOV.U32 R20, RZ, RZ, RZ ;  /* 0x000000ffff147224 */ /* 0x000fe400078e00ff */
[----:B------:R-:W-:Y:S02]  /*a850*/  IMAD.MOV.U32 R4, RZ, RZ, R10 ;  /* 0x000000ffff047224 */ /* 0x000fe400078e000a */
[----:B------:R-:W-:Y:S02]  /*a860*/  IMAD.MOV.U32 R5, RZ, RZ, R0 ;  /* 0x000000ffff057224 */ /* 0x000fe400078e0000 */
[----:B------:R-:W-:-:S07]  /*a870*/  IMAD.MOV.U32 R6, RZ, RZ, R12 ;  /* 0x000000ffff067224 */ /* 0x000fce00078e000c */
.L_x_297:
[----:B------:R-:W0:Y:S01]  /*a880*/  S2R R14, SR_CgaCtaId ;  /* 0x00000000000e7919 */ /* 0x000e220000008800 */
[----:B------:R-:W-:Y:S01]  /*a890*/  MOV R7, 0x400 ;  /* 0x0000040000077802 */ /* 0x000fe20000000f00 */
[----:B------:R-:W1:Y:S03]  /*a8a0*/  @!P2 LDC R9, c[0x0][0x500] ;  /* 0x00014000ff09ab82 */ /* 0x000e660000000800 */
[----:B0-----:R-:W-:Y:S02]  /*a8b0*/  LEA R21, R14, R7, 0x18 ;  /* 0x000000070e157211 */ /* 0x001fe400078ec0ff */
[----:B------:R-:W-:-:S03]  /*a8c0*/  SHF.L.U32 R7, R5, 0x1f, RZ ;  /* 0x0000001f05077819 */ /* 0x000fc600000006ff */
[----:B------:R-:W-:-:S04]  /*a8d0*/  IMAD R14, R6, 0x8, R21 ;  /* 0x00000008060e7824 */ /* 0x000fc800078e0215 */
[----:B------:R-:W0:Y:S02]  /*a8e0*/  SYNCS.PHASECHK.TRANS64.TRYWAIT P1, [R14+URZ+0x18], R7 ;  /* 0x000018070e0075a7 */ /* 0x000e24000802017f */
[----:B01----:R-:W-:Y:S05]  /*a8f0*/  @!P1 BRA `(.L_x_294) ;  /* 0x0000000c004c9947 */ /* 0x003fea0003800000 */
.L_x_313:
[----:B0-----:R-:W-:Y:S01]  /*a900*/  PRMT R7, R11, 0x9910, RZ ;  /* 0x000099100b077816 */ /* 0x001fe200000000ff */
[----:B------:R0:W-:Y:S03]  /*a910*/  @!P2 SYNCS.ARRIVE.TRANS64 RZ, [R14+URZ], R9 ;  /* 0x000000090effa9a7 */ /* 0x0001e6000800003f */
[----:B------:R-:W-:-:S13]  /*a920*/  ISETP.NE.AND P1, PT, R7, 0x2, PT ;  /* 0x000000020700780c */ /* 0x000fda0003f25270 */
[----:B0-----:R-:W-:Y:S05]  /*a930*/  @P1 BRA `(.L_x_295) ;  /* 0x0000000000041947 */ /* 0x001fea0003800000 */
[----:B------:R-:W-:Y:S01]  /*a940*/  BPT.TRAP 0x1 ;  /* 0x000000040000795c */ /* 0x000fe20000300000 */
.L_x_295:
[----:B------:R-:W-:Y:S05]  /*a950*/  @P0 BRA `(.L_x_296) ;  /* 0x0000000000040947 */ /* 0x000fea0003800000 */
[----:B------:R-:W-:Y:S01]  /*a960*/  BPT.TRAP 0x1 ;  /* 0x000000040000795c */ /* 0x000fe20000300000 */
.L_x_296:
[--C-:B------:R-:W-:Y:S01]  /*a970*/  IMAD R7, R6, 0x4000, R21.reuse ;  /* 0x0000400006077824 */ /* 0x100fe200078e0215 */
[----:B------:R-:W-:Y:S01]  /*a980*/  R2UR UR9, R14 ;  /* 0x000000000e0972ca */ /* 0x000fe200000e0000 */
[----:B------:R-:W-:Y:S01]  /*a990*/  IMAD R21, R6, 0x8000, R21 ;  /* 0x0000800006157824 */ /* 0x000fe200078e0215 */
[----:B------:R-:W-:Y:S01]  /*a9a0*/  UIADD3 UR4, UP0, UR22, 0xf0, URZ ;  /* 0x000000f016047890 */ /* 0x000fe2000ff1e03f */
[----:B------:R-:W-:Y:S01]  /*a9b0*/  VIADD R4, R4, 0xffffffff ;  /* 0xffffffff04047836 */ /* 0x000fe20000000000 */
[----:B------:R-:W-:Y:S01]  /*a9c0*/  R2UR UR5, R7 ;  /* 0x00000000070572ca */ /* 0x000fe200000e0000 */
[----:B------:R-:W-:Y:S01]  /*a9d0*/  UIADD3 UR24, UP1, UR22, 0x1f0, URZ ;  /* 0x000001f016187890 */ /* 0x000fe2000ff3e03f */
[----:B------:R-:W-:Y:S01]  /*a9e0*/  R2UR UR8, R21 ;  /* 0x00000000150872ca */ /* 0x000fe200000e0000 */
[----:B------:R-:W-:Y:S01]  /*a9f0*/  VIADD R6, R6, 0x1 ;  /* 0x0000000106067836 */ /* 0x000fe20000000000 */
[----:B------:R-:W-:Y:S01]  /*aa00*/  R2UR UR11, R18 ;  /* 0x00000000120b72ca */ /* 0x000fe200000e0000 */
[----:B------:R-:W-:Y:S01]  /*aa10*/  UIADD3.X UR25, URZ, UR23, URZ, UP1, !UPT ;  /* 0x000000173f197290 */ /* 0x000fe20008ffe43f */
[----:B------:R-:W-:Y:S01]  /*aa20*/  R2UR UR10, R20 ;  /* 0x00000000140a72ca */ /* 0x000fe200000e0000 */
[----:B------:R-:W-:Y:S01]  /*aa30*/  UMOV UR6, 0x0 ;  /* 0x0000000000067882 */ /* 0x000fe20000000000 */
[----:B------:R-:W-:Y:S01]  /*aa40*/  R2UR UR12, R8 ;  /* 0x00000000080c72ca */ /* 0x000fe200000e0000 */
[----:B------:R-:W-:Y:S01]  /*aa50*/  UMOV UR7, 0x10000000 ;  /* 0x1000000000077882 */ /* 0x000fe20000000000 */
[----:B------:R-:W-:Y:S01]  /*aa60*/  R2UR UR19, R15 ;  /* 0x000000000f1372ca */ /* 0x000fe200000e0000 */
[----:B------:R-:W-:Y:S01]  /*aa70*/  VIADD R20, R20, 0x40 ;  /* 0x0000004014147836 */ /* 0x000fe20000000000 */
[----:B------:R-:W-:Y:S01]  /*aa80*/  ISETP.GT.AND P3, PT, R4, 0x1, PT ;  /* 0x000000010400780c */ /* 0x000fe20003f64270 */
[----:B------:R-:W-:Y:S01]  /*aa90*/  UIADD3 UR14, UR5, 0x100, URZ ;  /* 0x00000100050e7890 */ /* 0x000fe2000fffe03f */
[----:B------:R-:W-:Y:S01]  /*aaa0*/  ISETP.NE.AND P1, PT, R6, 0x3, PT ;  /* 0x000000030600780c */ /* 0x000fe20003f25270 */
[----:B------:R-:W-:-:S02]  /*aab0*/  UIADD3.X UR5, URZ, UR23, URZ, UP0, !UPT ;  /* 0x000000173f057290 */ /* 0x000fc400087fe43f */
[----:B------:R-:W-:Y:S01]  /*aac0*/  UIADD3 UR15, UR8, 0xc100, URZ ;  /* 0x0000c100080f7890 */ /* 0x000fe2000fffe03f */
[----:B------:R-:W-:Y:S02]  /*aad0*/  SEL R14, RZ, 0x1, P1 ;  /* 0x00000001ff0e7807 */ /* 0x000fe40000800000 */
[----:B------:R-:W-:Y:S01]  /*aae0*/  UMOV UR8, UR14 ;  /* 0x0000000e00087c82 */ /* 0x000fe20008000000 */
[----:B------:R-:W-:Y:S02]  /*aaf0*/  SEL R6, R6, RZ, P1 ;  /* 0x000000ff06067207 */ /* 0x000fe40000800000 */
[----:B------:R-:W-:Y:S01]  /*ab00*/  LOP3.LUT R5, R5, R14, RZ, 0x3c, !PT ;  /* 0x0000000e05057212 */ /* 0x000fe200078e3cff */
[----:B------:R0:W-:Y:S02]  /*ab10*/  UTMALDG.3D [UR8], [UR4], desc[UR6] ;  /* 0x00000608040075b4 */ /* 0x0001e40008011000 */
[----:B0-----:R-:W-:Y:S01]  /*ab20*/  UMOV UR8, UR15 ;  /* 0x0000000f00087c82 */ /* 0x001fe20008000000 */
[----:B------:R-:W-:-:S02]  /*ab30*/  UMOV UR11, UR19 ;  /* 0x00000013000b7c82 */ /* 0x000fc40008000000 */
[----:B------:R0:W-:Y:S02]  /*ab40*/  UTMALDG.3D [UR8], [UR24], desc[UR6] ;  /* 0x00000608180075b4 */ /* 0x0001e40008011000 */
[----:B0-----:R-:W-:Y:S05]  /*ab50*/  @P3 BRA `(.L_x_297) ;  /* 0xfffffffc00483947 */ /* 0x001fea000383ffff */
.L_x_293:
[----:B------:R-:W-:Y:S05]  /*ab60*/  BSYNC B1 ;  /* 0x0000000000017941 */ /* 0x000fea0003800000 */
.L_x_292:
[----:B------:R-:W-:Y:S01]  /*ab70*/  LOP3.LUT P3, RZ, R13, 0xff, RZ, 0xc0, !PT ;  /* 0x000000ff0dff7812 */ /* 0x000fe2000786c0ff */
[----:B------:R-:W-:Y:S01]  /*ab80*/  IMAD.IADD R12, R3, 0x1, R12 ;  /* 0x00000001030c7824 */ /* 0x000fe200078e020c */
[----:B------:R-:W-:Y:S01]  /*ab90*/  IADD3 R16, P4, R16, UR20, RZ ;  /* 0x0000001410107c10 */ /* 0x000fe2000ff9e0ff */
[----:B------:R-:W-:Y:S01]  /*aba0*/  ULDC.64 UR4, c[0x0][0x650] ;  /* 0x0001940000047ab9 */ /* 0x000fe20000000a00 */
[----:B------:R-:W-:Y:S01]  /*abb0*/  BSSY B1, `(.L_x_298) ;  /* 0x000006a000017945 */ /* 0x000fe20003800000 */
[----:B------:R-:W-:Y:S01]  /*abc0*/  IMAD.MOV.U32 R9, RZ, RZ, -0x1 ;  /* 0xffffffffff097424 */ /* 0x000fe200078e00ff */
[----:B------:R-:W-:Y:S01]  /*abd0*/  ISETP.GT.U32.AND P1, PT, R12, 0x2, PT ;  /* 0x000000020c00780c */ /* 0x000fe20003f24070 */
[----:B------:R-:W-:Y:S01]  /*abe0*/  IMAD.MOV.U32 R8, RZ, RZ, -0x1 ;  /* 0xffffffffff087424 */ /* 0x000fe200078e00ff */
[----:B------:R-:W-:Y:S02]  /*abf0*/  IADD3.X R17, R17, UR13, RZ, P4, !PT ;  /* 0x0000000d11117c10 */ /* 0x000fe4000a7fe4ff */
[----:B------:R-:W-:-:S02]  /*ac00*/  ISETP.LT.U32.AND P1, PT, R3, 0x3, P1 ;  /* 0x000000030300780c */ /* 0x000fc40000f21070 */
[----:B------:R-:W-:Y:S01]  /*ac10*/  PRMT R13, RZ, 0x7610, R13 ;  /* 0x00007610ff0d7816 */ /* 0x000fe2000000000d */
[----:B------:R-:W0:Y:S01]  /*ac20*/  @P3 S2R R5, SR_CgaCtaId ;  /* 0x0000000000053919 */ /* 0x000e220000008800 */
[----:B------:R-:W-:-:S04]  /*ac30*/  @P3 MOV R4, 0x400 ;  /* 0x0000040000043802 */ /* 0x000fc80000000f00 */
[----:B0-----:R-:W-:Y:S01]  /*ac40*/  @P3 LEA R6, R5, R4, 0x18 ;  /* 0x0000000405063211 */ /* 0x001fe200078ec0ff */
[----:B------:R-:W-:-:S03]  /*ac50*/  IMAD.WIDE.U32 R4, R12, -0x55555555, RZ ;  /* 0xaaaaaaab0c047825 */ /* 0x000fc600078e00ff */
[----:B------:R0:W-:Y:S01]  /*ac60*/  @P3 SYNCS.ARRIVE.TRANS64.A1T0 RZ, [R6+URZ+0x48], RZ ;  /* 0x000048ff06ff39a7 */ /* 0x0001e2000810003f */
[----:B------:R-:W-:Y:S02]  /*ac70*/  ISETP.GE.U32.AND P3, PT, R3, 0x3, PT ;  /* 0x000000030300780c */ /* 0x000fe40003f66070 */
[----:B------:R-:W-:Y:S02]  /*ac80*/  SHF.R.U32.HI R7, RZ, 0x1, R5 ;  /* 0x00000001ff077819 */ /* 0x000fe40000011605 */
[----:B------:R-:W-:Y:S02]  /*ac90*/  SEL R5, RZ, 0x1, !P1 ;  /* 0x00000001ff057807 */ /* 0x000fe40004800000 */
[----:B------:R-:W-:Y:S01]  /*aca0*/  ISETP.GE.U32.AND P1, PT, R16, UR4, PT ;  /* 0x0000000410007c0c */ /* 0x000fe2000bf26070 */
[----:B------:R-:W-:Y:S01]  /*acb0*/  IMAD R12, R7, -0x3, R12 ;  /* 0xfffffffd070c7824 */ /* 0x000fe200078e020c */
[----:B------:R-:W-:Y:S02]  /*acc0*/  LOP3.LUT R0, R0, R5, RZ, 0x3c, !PT ;  /* 0x0000000500007212 */ /* 0x000fe400078e3cff */
[----:B------:R-:W-:-:S02]  /*acd0*/  ISETP.GE.U32.AND.EX P1, PT, R17, UR5, PT, P1 ;  /* 0x0000000511007c0c */ /* 0x000fc4000bf26110 */
[----:B------:R-:W-:Y:S02]  /*ace0*/  PRMT R4, RZ, 0x7610, R4 ;  /* 0x00007610ff047816 */ /* 0x000fe40000000004 */
[----:B------:R-:W-:Y:S01]  /*acf0*/  @P3 LOP3.LUT R0, R0, 0x1, R7, 0x78, !PT ;  /* 0x0000000100003812 */ /* 0x000fe200078e7807 */
[----:B------:R-:W-:-:S08]  /*ad00*/  IMAD.MOV.U32 R7, RZ, RZ, -0x1 ;  /* 0xffffffffff077424 */ /* 0x000fd000078e00ff */
[----:B0-----:R-:W-:Y:S05]  /*ad10*/  @P1 BRA `(.L_x_299) ;  /* 0x00000004004c1947 */ /* 0x001fea0003800000 */
[----:B------:R-:W-:Y:S01]  /*ad20*/  ULDC.64 UR4, c[0x0][0x628] ;  /* 0x00018a0000047ab9 */ /* 0x000fe20000000a00 */
[----:B------:R-:W0:Y:S01]  /*ad30*/  S2R R15, SR_CTAID.X ;  /* 0x00000000000f7919 */ /* 0x000e220000002500 */
[----:B------:R-:W-:Y:S01]  /*ad40*/  ISETP.NE.U32.AND P1, PT, RZ, UR4, PT ;  /* 0x00000004ff007c0c */ /* 0x000fe2000bf25070 */
[----:B------:R-:W-:Y:S01]  /*ad50*/  ULDC UR7, c[0x0][0x630] ;  /* 0x00018c0000077ab9 */ /* 0x000fe20000000800 */
[----:B------:R-:W-:Y:S01]  /*ad60*/  IMAD.MOV.U32 R4, RZ, RZ, R16 ;  /* 0x000000ffff047224 */ /* 0x000fe200078e0010 */
[----:B------:R-:W1:Y:S01]  /*ad70*/  S2R R14, SR_CTAID.Y ;  /* 0x00000000000e7919 */ /* 0x000e620000002600 */
[----:B------:R-:W-:Y:S01]  /*ad80*/  ISETP.NE.AND.EX P1, PT, RZ, UR5, PT, P1 ;  /* 0x00000005ff007c0c */ /* 0x000fe2000bf25310 */
[----:B------:R-:W-:-:S12]  /*ad90*/  IMAD.MOV.U32 R5, RZ, RZ, R17 ;  /* 0x000000ffff057224 */ /* 0x000fd800078e0011 */
[----:B------:R-:W-:Y:S05]  /*ada0*/  @!P1 BRA `(.L_x_300) ;  /* 0x0000000000289947 */ /* 0x000fea0003800000 */
[----:B------:R-:W-:Y:S02]  /*adb0*/  ULDC UR6, c[0x0][0x634] ;  /* 0x00018d0000067ab9 */ /* 0x000fe40000000800 */
[----:B------:R-:W-:-:S05]  /*adc0*/  IADD3 R9, P1, R16, UR6, RZ ;  /* 0x0000000610097c10 */ /* 0x000fca000ff3e0ff */
[----:B------:R-:W-:-:S04]  /*add0*/  IMAD.X R21, RZ, RZ, R17, P1 ;  /* 0x000000ffff157224 */ /* 0x000fc800008e0611 */
[----:B------:R-:W-:-:S04]  /*ade0*/  IMAD.WIDE.U32 R6, R21, UR4, RZ ;  /* 0x0000000415067c25 */ /* 0x000fc8000f8e00ff */
[----:B------:R-:W-:-:S04]  /*adf0*/  IMAD.WIDE.U32 R6, P1, R9, UR5, R6 ;  /* 0x0000000509067c25 */ /* 0x000fc8000f820006 */
[----:B------:R-:W-:-:S04]  /*ae00*/  IMAD.WIDE.U32 R8, R9, UR4, RZ ;  /* 0x0000000409087c25 */ /* 0x000fc8000f8e00ff */
[----:B------:R-:W-:Y:S01]  /*ae10*/  IMAD.X R5, RZ, RZ, RZ, P1 ;  /* 0x000000ffff057224 */ /* 0x000fe200008e06ff */
[----:B------:R-:W-:Y:S01]  /*ae20*/  IADD3 RZ, P1, R9, R6, RZ ;  /* 0x0000000609ff7210 */ /* 0x000fe20007f3e0ff */
[----:B------:R-:W-:-:S04]  /*ae30*/  IMAD.MOV.U32 R4, RZ, RZ, R7 ;  /* 0x000000ffff047224 */ /* 0x000fc800078e0007 */
[----:B------:R-:W-:-:S08]  /*ae40*/  IMAD.WIDE.U32.X R4, R21, UR5, R4, P1 ;  /* 0x0000000515047c25 */ /* 0x000fd000088e0404 */
.L_x_300:
[--C-:B------:R-:W-:Y:S01]  /*ae50*/  SHF.R.U64 R8, R4, UR7, R5.reuse ;  /* 0x0000000704087c19 */ /* 0x100fe20008001205 */
[----:B------:R-:W-:Y:S01]  /*ae60*/  ULDC.64 UR4, c[0x0][0x620] ;  /* 0x0001880000047ab9 */ /* 0x000fe20000000a00 */
[----:B------:R-:W-:Y:S01]  /*ae70*/  SHF.R.U32.HI R4, RZ, UR7, R5 ;  /* 0x00000007ff047c19 */ /* 0x000fe20008011605 */
[----:B------:R-:W2:Y:S01]  /*ae80*/  LDC R24, c[0x0][0x144] ;  /* 0x00005100ff187b82 */ /* 0x000ea20000000800 */
[----:B------:R-:W-:Y:S01]  /*ae90*/  IADD3 R7, P1, RZ, -R8, RZ ;  /* 0x80000008ff077210 */ /* 0x000fe20007f3e0ff */
[----:B------:R-:W-:Y:S01]  /*aea0*/  ULDC.64 UR8, c[0x0][0x640] ;  /* 0x0001900000087ab9 */ /* 0x000fe20000000a00 */
[----:B0-----:R-:W-:Y:S01]  /*aeb0*/  I2FP.F32.U32 R9, R15 ;  /* 0x0000000f00097245 */ /* 0x001fe20000201000 */
[----:B------:R-:W-:Y:S02]  /*aec0*/  ULDC UR6, c[0x0][0x608] ;  /* 0x0001820000067ab9 */ /* 0x000fe40000000800 */
[----:B------:R-:W-:Y:S01]  /*aed0*/  IMAD.X R4, RZ, RZ, ~R4, P1 ;  /* 0x000000ffff047224 */ /* 0x000fe200008e0e04 */
[----:B------:R-:W-:Y:S01]  /*aee0*/  ISETP.NE.U32.AND P1, PT, RZ, UR8, PT ;  /* 0x00000008ff007c0c */ /* 0x000fe2000bf25070 */
[----:B------:R-:W0:Y:S02]  /*aef0*/  LDC R21, c[0x0][0x148] ;  /* 0x00005200ff157b82 */ /* 0x000e240000000800 */
[----:B------:R-:W-:Y:S01]  /*af00*/  IMAD R6, R4, UR4, RZ ;  /* 0x0000000404067c24 */ /* 0x000fe2000f8e02ff */
[----:B------:R-:W-:Y:S01]  /*af10*/  ISETP.NE.AND.EX P1, PT, RZ, UR9, PT, P1 ;  /* 0x00000009ff007c0c */ /* 0x000fe2000bf25310 */
[----:B------:R-:W-:Y:S01]  /*af20*/  IMAD.WIDE.U32 R4, R7, UR4, R16 ;  /* 0x0000000407047c25 */ /* 0x000fe2000f8e0010 */
[----:B------:R-:W-:-:S03]  /*af30*/  ULDC UR4, c[0x0][0x150] ;  /* 0x0000540000047ab9 */ /* 0x000fc60000000800 */
[----:B------:R-:W-:Y:S02]  /*af40*/  IMAD R7, R7, UR5, R6 ;  /* 0x0000000507077c24 */ /* 0x000fe4000f8e0206 */
[----:B------:R-:W-:Y:S01]  /*af50*/  FMUL R6, R9, UR4 ;  /* 0x0000000409067c20 */ /* 0x000fe20008400000 */
[----:B------:R-:W-:Y:S01]  /*af60*/  ULDC UR4, c[0x0][0x618] ;  /* 0x0001860000047ab9 */ /* 0x000fe20000000800 */
[----:B------:R-:W-:Y:S01]  /*af70*/  ULDC UR5, c[0x0][0x154] ;  /* 0x0000550000057ab9 */ /* 0x000fe20000000800 */
[----:B------:R-:W-:-:S03]  /*af80*/  IMAD.IADD R5, R5, 0x1, R7 ;  /* 0x0000000105057824 */ /* 0x000fc600078e0207 */
[----:B------:R-:W3:Y:S02]  /*af90*/  F2I.U32.TRUNC.NTZ R6, R6 ;  /* 0x0000000600067305 */ /* 0x000ee4000020f000 */
[----:B------:R-:W-:Y:S02]  /*afa0*/  SHF.R.U64 R9, R4, UR4, R5 ;  /* 0x0000000404097c19 */ /* 0x000fe40008001205 */
[----:B-1----:R-:W-:-:S05]  /*afb0*/  I2FP.F32.U32 R4, R14 ;  /* 0x0000000e00047245 */ /* 0x002fca0000201000 */
[----:B------:R-:W-:Y:S01]  /*afc0*/  FMUL R22, R4, UR5 ;  /* 0x0000000504167c20 */ /* 0x000fe20008400000 */
[----:B------:R-:W-:Y:S01]  /*afd0*/  SHF.R.U32.HI R4, RZ, UR4, R5 ;  /* 0x00000004ff047c19 */ /* 0x000fe20008011605 */
[----:B------:R-:W-:-:S03]  /*afe0*/  ULDC UR4, c[0x0][0x658] ;  /* 0x0001960000047ab9 */ /* 0x000fc60000000800 */
[--C-:B------:R-:W-:Y:S01]  /*aff0*/  SHF.R.U64 R20, R9, UR6, R4.reuse ;  /* 0x0000000609147c19 */ /* 0x100fe20008001204 */
[----:B------:R-:W1:Y:S01]  /*b000*/  F2I.U32.TRUNC.NTZ R22, R22 ;  /* 0x0000001600167305 */ /* 0x000e62000020f000 */
[----:B------:R-:W-:Y:S01]  /*b010*/  SHF.R.U32.HI R5, RZ, UR6, R4 ;  /* 0x00000006ff057c19 */ /* 0x000fe20008011604 */
[----:B---3--:R-:W-:-:S03]  /*b020*/  IMAD.MOV R6, RZ, RZ, -R6 ;  /* 0x000000ffff067224 */ /* 0x008fc600078e0a06 */
[----:B------:R-:W-:Y:S01]  /*b030*/  SHF.R.U64 R18, R20, UR4, R5 ;  /* 0x0000000414127c19 */ /* 0x000fe20008001205 */
[----:B--2---:R-:W-:Y:S01]  /*b040*/  IMAD R15, R24, R6, R15 ;  /* 0x00000006180f7224 */ /* 0x004fe200078e020f */
[----:B------:R-:W-:-:S03]  /*b050*/  SHF.R.U32.HI R23, RZ, UR4, R5 ;  /* 0x00000004ff177c19 */ /* 0x000fc60008011605 */
[----:B------:R-:W-:Y:S02]  /*b060*/  IMAD.MOV.U32 R4, RZ, RZ, R18 ;  /* 0x000000ffff047224 */ /* 0x000fe400078e0012 */
[----:B------:R-:W-:Y:S01]  /*b070*/  IMAD.MOV.U32 R5, RZ, RZ, R23 ;  /* 0x000000ffff057224 */ /* 0x000fe200078e0017 */
[----:B-1----:R-:W-:Y:S06]  /*b080*/  @!P1 BRA `(.L_x_301) ;  /* 0x0000000000289947 */ /* 0x002fec0003800000 */
[----:B------:R-:W-:Y:S02]  /*b090*/  ULDC UR4, c[0x0][0x64c] ;  /* 0x0001930000047ab9 */ /* 0x000fe40000000800 */
[----:B------:R-:W-:-:S05]  /*b0a0*/  IADD3 R5, P1, R18, UR4, RZ ;  /* 0x0000000412057c10 */ /* 0x000fca000ff3e0ff */
[----:B------:R-:W-:-:S04]  /*b0b0*/  IMAD.X R23, RZ, RZ, R23, P1 ;  /* 0x000000ffff177224 */ /* 0x000fc800008e0617 */
[----:B------:R-:W-:-:S04]  /*b0c0*/  IMAD.WIDE.U32 R6, R23, UR8, RZ ;  /* 0x0000000817067c25 */ /* 0x000fc8000f8e00ff */
[----:B------:R-:W-:-:S04]  /*b0d0*/  IMAD.WIDE.U32 R6, P1, R5, UR9, R6 ;  /* 0x0000000905067c25 */ /* 0x000fc8000f820006 */
[----:B------:R-:W-:-:S04]  /*b0e0*/  IMAD.WIDE.U32 R4, R5, UR8, RZ ;  /* 0x0000000805047c25 */ /* 0x000fc8000f8e00ff */
[----:B------:R-:W-:Y:S01]  /*b0f0*/  IMAD.MOV.U32 R4, RZ, RZ, R7 ;  /* 0x000000ffff047224 */ /* 0x000fe200078e0007 */
[----:B------:R-:W-:Y:S01]  /*b100*/  IADD3 RZ, P3, R5, R6, RZ ;  /* 0x0000000605ff7210 */ /* 0x000fe20007f7e0ff */
[----:B------:R-:W-:-:S04]  /*b110*/  IMAD.X R5, RZ, RZ, RZ, P1 ;  /* 0x000000ffff057224 */ /* 0x000fc800008e06ff */
[----:B------:R-:W-:-:S08]  /*b120*/  IMAD.WIDE.U32.X R4, R23, UR9, R4, P3 ;  /* 0x0000000917047c25 */ /* 0x000fd000098e0404 */
.L_x_301:
[----:B------:R-:W-:Y:S01]  /*b130*/  ISETP.NE.AND P1, PT, R2, 0x1, PT ;  /* 0x000000010200780c */ /* 0x000fe20003f25270 */
[----:B------:R-:W-:Y:S01]  /*b140*/  ULDC UR4, c[0x0][0x648] ;  /* 0x0001920000047ab9 */ /* 0x000fe20000000800 */
[----:B------:R-:W-:Y:S01]  /*b150*/  LOP3.LUT R20, R20, UR17, RZ, 0xc0, !PT ;  /* 0x0000001114147c12 */ /* 0x000fe2000f8ec0ff */
[----:B------:R-:W-:Y:S01]  /*b160*/  IMAD.MOV R22, RZ, RZ, -R22 ;  /* 0x000000ffff167224 */ /* 0x000fe200078e0a16 */
[----:B------:R-:W-:Y:S01]  /*b170*/  SHF.R.U64 R5, R4, UR4, R5 ;  /* 0x0000000404057c19 */ /* 0x000fe20008001205 */
[----:B------:R-:W-:Y:S01]  /*b180*/  ULDC UR4, c[0x0][0x638] ;  /* 0x00018e0000047ab9 */ /* 0x000fe20000000800 */
[----:B------:R-:W-:Y:S01]  /*b190*/  LOP3.LUT R9, R9, UR16, RZ, 0xc0, !PT ;  /* 0x0000001009097c12 */ /* 0x000fe2000f8ec0ff */
[----:B------:R-:W-:Y:S01]  /*b1a0*/  ULDC UR5, c[0x0][0x610] ;  /* 0x0001840000057ab9 */ /* 0x000fe20000000800 */
[----:B------:R-:W-:Y:S02]  /*b1b0*/  IMAD.MOV.U32 R4, RZ, RZ, 0x1 ;  /* 0x00000001ff047424 */ /* 0x000fe400078e00ff */
[----:B------:R-:W-:-:S02]  /*b1c0*/  IMAD.MOV R7, RZ, RZ, -R5 ;  /* 0x000000ffff077224 */ /* 0x000fc400078e0a05 */
[----:B------:R-:W-:Y:S02]  /*b1d0*/  IMAD R20, R5, UR18, R20 ;  /* 0x0000001205147c24 */ /* 0x000fe4000f8e0214 */
[----:B0-----:R-:W-:Y:S02]  /*b1e0*/  @P1 IMAD R15, R21, R22, R14 ;  /* 0x00000016150f1224 */ /* 0x001fe400078e020e */
[----:B------:R-:W-:Y:S01]  /*b1f0*/  IMAD R18, R7, UR4, R18 ;  /* 0x0000000407127c24 */ /* 0x000fe2000f8e0212 */
[----:B------:R-:W-:Y:S01]  /*b200*/  ULDC UR4, c[0x0][0x600] ;  /* 0x0001800000047ab9 */ /* 0x000fe20000000800 */
[----:B------:R-:W-:Y:S02]  /*b210*/  IMAD R15, R20, UR5, R15 ;  /* 0x00000005140f7c24 */ /* 0x000fe4000f8e020f */
[----:B------:R-:W-:-:S05]  /*b220*/  IMAD R18, R18, UR4, R9 ;  /* 0x0000000412127c24 */ /* 0x000fca000f8e0209 */
[----:B------:R-:W-:Y:S02]  /*b230*/  SEL R9, R18, R15, !P1 ;  /* 0x0000000f12097207 */ /* 0x000fe40004800000 */
[----:B------:R-:W-:-:S07]  /*b240*/  SEL R7, R15, R18, !P1 ;  /* 0x000000120f077207 */ /* 0x000fce0004800000 */
.L_x_299:
[----:B------:R-:W-:Y:S05]  /*b250*/  BSYNC B1 ;  /* 0x0000000000017941 */ /* 0x000fea0003800000 */
.L_x_298:
[----:B------:R-:W-:-:S13]  /*b260*/  LOP3.LUT P1, RZ, R4, 0xff, RZ, 0xc0, !PT ;  /* 0x000000ff04ff7812 */ /* 0x000fda000782c0ff */
[----:B------:R-:W-:Y:S05]  /*b270*/  @P1 BRA `(.L_x_302) ;  /* 0xfffffff4004c1947 */ /* 0x000fea000383ffff */
[----:B------:R-:W-:Y:S05]  /*b280*/  BSYNC B0 ;  /* 0x0000000000007941 */ /* 0x000fea0003800000 */
.L_x_290:
[----:B------:R-:W-:-:S03]  /*b290*/  UMOV UR4, 0xffffffff ;  /* 0xffffffff00047882 */ /* 0x000fc60000000000 */
[----:B------:R-:W-:Y:S05]  /*b2a0*/  BRA.DIV UR4, `(.L_x_303) ;  /* 0x0000000204f47947 */ /* 0x000fea000b800000 */
[----:B------:R-:W-:-:S13]  /*b2b0*/  ELECT P6, URZ, PT ;  /* 0x00000000003f782f */ /* 0x000fda00038c0000 */
.L_x_316:
[----:B------:R-:W-:Y:S04]  /*b2c0*/  BSSY B0, `(.L_x_304) ;  /* 0x0000022000007945 */ /* 0x000fe80003800000 */
[----:B------:R-:W-:Y:S05]  /*b2d0*/  @!P6 BRA `(.L_x_305) ;  /* 0x000000000080e947 */ /* 0x000fea0003800000 */
[----:B------:R-:W-:-:S04]  /*b2e0*/  LOP3.LUT R19, R19, 0x2, RZ, 0xfc, !PT ;  /* 0x0000000213137812 */ /* 0x000fc800078efcff */
[----:B------:R-:W-:-:S13]  /*b2f0*/  ISETP.NE.AND P0, PT, R19, 0x3, PT ;  /* 0x000000031300780c */ /* 0x000fda0003f05270 */
[----:B------:R-:W-:Y:S05]  /*b300*/  @!P0 BRA `(.L_x_306) ;  /* 0x0000000000048947 */ /* 0x000fea0003800000 */
[----:B------:R-:W-:Y:S01]  /*b310*/  BPT.TRAP 0x1 ;  /* 0x000000040000795c */ /* 0x000fe20000300000 */
.L_x_306:
[----:B------:R-:W0:Y:S01]  /*b320*/  S2R R3, SR_CgaCtaId ;  /* 0x0000000000037919 */ /* 0x000e220000008800 */
[----:B------:R-:W-:-:S04]  /*b330*/  MOV R2, 0x400 ;  /* 0x0000040000027802 */ /* 0x000fc80000000f00 */
[----:B0-----:R-:W-:Y:S02]  /*b340*/  LEA R3, R3, R2, 0x18 ;  /* 0x0000000203037211 */ /* 0x001fe400078ec0ff */
[----:B------:R-:W-:-:S03]  /*b350*/  SHF.L.U32 R2, R0, 0x1f, RZ ;  /* 0x0000001f00027819 */ /* 0x000fc600000006ff */
[----:B------:R-:W-:-:S04]  /*b360*/  VIADD R3, R3, 0x18 ;  /* 0x0000001803037836 */ /* 0x000fc80000000000 */
[C---:B------:R-:W-:Y:S02]  /*b370*/  IMAD R7, R12.reuse, 0x8, R3 ;  /* 0x000000080c077824 */ /* 0x040fe400078e0203 */
[----:B------:R-:W-:Y:S02]  /*b380*/  VIADD R12, R12, 0x1 ;  /* 0x000000010c0c7836 */ /* 0x000fe40000000000 */
[----:B------:R-:W0:Y:S03]  /*b390*/  SYNCS.PHASECHK.TRANS64.TRYWAIT P0, [R7+URZ], R2 ;  /* 0x00000002070075a7 */ /* 0x000e26000800017f */
[----:B------:R-:W-:-:S04]  /*b3a0*/  ISETP.NE.AND P1, PT, R12, 0x3, PT ;  /* 0x000000030c00780c */ /* 0x000fc80003f25270 */
[----:B------:R-:W-:Y:S02]  /*b3b0*/  SEL R5, RZ, 0x1, P1 ;  /* 0x00000001ff057807 */ /* 0x000fe40000800000 */
[----:B------:R-:W-:Y:S02]  /*b3c0*/  SEL R12, R12, RZ, P1 ;  /* 0x000000ff0c0c7207 */ /* 0x000fe40000800000 */
[----:B------:R-:W-:-:S03]  /*b3d0*/  LOP3.LUT R5, R0, R5, RZ, 0x3c, !PT ;  /* 0x0000000500057212 */ /* 0x000fc600078e3cff */
[----:B------:R-:W-:Y:S01]  /*b3e0*/  IMAD R9, R12, 0x8, R3 ;  /* 0x000000080c097824 */ /* 0x000fe200078e0203 */
[----:B------:R-:W-:Y:S01]  /*b3f0*/  SHF.L.U32 R4, R5, 0x1f, RZ ;  /* 0x0000001f05047819 */ /* 0x000fe200000006ff */
[----:B0-----:R-:W-:Y:S06]  /*b400*/  @!P0 BRA `(.L_x_307) ;  /* 0x0000000000bc8947 */ /* 0x001fec0003800000 */
.L_x_317:
[----:B------:R-:W1:Y:S01]  /*b410*/  SYNCS.PHASECHK.TRANS64.TRYWAIT P0, [R9+URZ], R4 ;  /* 0x00000004090075a7 */ /* 0x000e62000800017f */
[----:B------:R-:W-:-:S05]  /*b420*/  VIADD R0, R12, 0x1 ;  /* 0x000000010c007836 */ /* 0x000fca0000000000 */
[----:B------:R-:W-:-:S04]  /*b430*/  ISETP.NE.AND P1, PT, R0, 0x3, PT ;  /* 0x000000030000780c */ /* 0x000fc80003f25270 */
[----:B0-----:R-:W-:Y:S02]  /*b440*/  SEL R2, RZ, 0x1, P1 ;  /* 0x00000001ff027807 */ /* 0x001fe40000800000 */
[----:B------:R-:W-:Y:S02]  /*b450*/  SEL R0, R0, RZ, P1 ;  /* 0x000000ff00007207 */ /* 0x000fe40000800000 */
[----:B------:R-:W-:Y:S01]  /*b460*/  LOP3.LUT R2, R5, R2, RZ, 0x3c, !PT ;  /* 0x0000000205027212 */ /* 0x000fe200078e3cff */
[----:B-1----:R-:W-:Y:S06]  /*b470*/  @!P0 BRA `(.L_x_308) ;  /* 0x0000000000b48947 */ /* 0x002fec0003800000 */
.L_x_318:
[----:B------:R-:W-:Y:S01]  /*b480*/  IMAD R3, R0, 0x8, R3 ;  /* 0x0000000800037824 */ /* 0x000fe200078e0203 */
[----:B------:R-:W-:-:S07]  /*b490*/  SHF.L.U32 R0, R2, 0x1f, RZ ;  /* 0x0000001f02007819 */ /* 0x000fce00000006ff */
.L_x_309:
[----:B-1----:R1:W2:Y:S02]  /*b4a0*/  SYNCS.PHASECHK.TRANS64.TRYWAIT P0, [R3+URZ], R0 ;  /* 0x00000000030075a7 */ /* 0x0022a4000800017f */
[----:B--2---:R-:W-:Y:S05]  /*b4b0*/  @!P0 NANOSLEEP.SYNCS 0x989680 ;  /* 0x009896800000895d */ /* 0x004fea0003900000 */
[----:B------:R-:W2:Y:S02]  /*b4c0*/  @!P0 SYNCS.PHASECHK.TRANS64 P0, [R3+URZ], R0 ;  /* 0x00000000030085a7 */ /* 0x000ea4000800007f */
[----:B--2---:R-:W-:Y:S05]  /*b4d0*/  @!P0 BRA `(.L_x_309) ;  /* 0xfffffffc00f08947 */ /* 0x004fea000383ffff */
.L_x_305:
[----:B------:R-:W-:Y:S05]  /*b4e0*/  BSYNC B0 ;  /* 0x0000000000007941 */ /* 0x000fea0003800000 */
.L_x_304:
[----:B------:R-:W-:Y:S05]  /*b4f0*/  EXIT ;  /* 0x000000000000794d */ /* 0x000fea0003800000 */
.L_x_17:
[----:B---3--:R3:W4:Y:S02]  /*b500*/  SYNCS.PHASECHK.TRANS64.TRYWAIT P1, [R3+URZ], R0 ;  /* 0x00000000030075a7 */ /* 0x008724000802017f */
[----:B----4-:R-:W-:Y:S05]  /*b510*/  @!P1 NANOSLEEP.SYNCS 0x989680 ;  /* 0x009896800000995d */ /* 0x010fea0003900000 */
[----:B------:R-:W4:Y:S02]  /*b520*/  @!P1 SYNCS.PHASECHK.TRANS64 P1, [R3+URZ], R0 ;  /* 0x00000000030095a7 */ /* 0x000f24000802007f */
[----:B----4-:R-:W-:Y:S05]  /*b530*/  @!P1 BRA `(.L_x_17) ;  /* 0xfffffffc00f09947 */ /* 0x010fea000383ffff */
[----:B------:R-:W-:Y:S05]  /*b540*/  BRA `(.L_x_16) ;  /* 0xffffff5c00287947 */ /* 0x000fea000383ffff */
.L_x_22:
[----:B-1----:R-:W-:-:S04]  /*b550*/  IMAD.U32 R4, RZ, RZ, UR8 ;  /* 0x00000008ff047e24 */ /* 0x002fc8000f8e00ff */
[----:B------:R1:W2:Y:S03]  /*b560*/  SYNCS.PHASECHK.TRANS64.TRYWAIT P1, [R4+URZ], R3 ;  /* 0x00000003040075a7 */ /* 0x0002a6000802017f */
[----:B--2---:R-:W-:Y:S05]  /*b570*/  @!P1 NANOSLEEP.SYNCS 0x989680 ;  /* 0x009896800000995d */ /* 0x004fea0003900000 */
[----:B------:R-:W2:Y:S02]  /*b580*/  @!P1 SYNCS.PHASECHK.TRANS64 P1, [R4+URZ], R3 ;  /* 0x00000003040095a7 */ /* 0x000ea4000802007f */
[----:B--2---:R-:W-:Y:S05]  /*b590*/  @!P1 BRA `(.L_x_22) ;  /* 0xfffffffc00ec9947 */ /* 0x004fea000383ffff */
[----:B------:R-:W-:Y:S05]  /*b5a0*/  BRA `(.L_x_21) ;  /* 0xffffff6000147947 */ /* 0x000fea000383ffff */
.L_x_291:
[----:B------:R-:W-:Y:S01]  /*b5b0*/  BSSY B1, `(.L_x_310) ;  /* 0x0000006000017945 */ /* 0x000fe20003800000 */
[----:B------:R-:W-:-:S07]  /*b5c0*/  IMAD.MOV.U32 R15, RZ, RZ, -0x1 ;  /* 0xffffffffff0f7424 */ /* 0x000fce00078e00ff */
[----:B------:R-:W-:Y:S05]  /*b5d0*/  WARPSYNC.COLLECTIVE R15, `(.L_x_311) ;  /* 0x000000000f0c7348 */ /* 0x000fea0003c00000 */
[----:B------:R-:W-:Y:S02]  /*b5e0*/  ELECT P6, UR62, PT ;  /* 0x00000000003e782f */ /* 0x000fe400038c0000 */
[----:B------:R-:W-:Y:S01]  /*b5f0*/  MOV R14, UR62 ;  /* 0x0000003e000e7c02 */ /* 0x000fe20008000f00 */
[----:B------:R-:W-:Y:S10]  /*b600*/  ENDCOLLECTIVE ;  /* 0x000000000000791b */ /* 0x000ff40003800000 */
.L_x_311:
[----:B------:R-:W-:Y:S05]  /*b610*/  BSYNC B1 ;  /* 0x0000000000017941 */ /* 0x000fea0003800000 */
.L_x_310:
[----:B------:R-:W-:Y:S05]  /*b620*/  BRA `(.L_x_312) ;  /* 0xfffffff0006c7947 */ /* 0x000fea000383ffff */
.L_x_294:
[----:B0-----:R0:W1:Y:S02]  /*b630*/  SYNCS.PHASECHK.TRANS64.TRYWAIT P1, [R14+URZ+0x18], R7 ;  /* 0x000018070e0075a7 */ /* 0x001064000802017f */
[----:B-1----:R-:W-:Y:S05]  /*b640*/  @!P1 NANOSLEEP.SYNCS 0x989680 ;  /* 0x009896800000995d */ /* 0x002fea0003900000 */
[----:B------:R-:W1:Y:S02]  /*b650*/  @!P1 SYNCS.PHASECHK.TRANS64 P1, [R14+URZ+0x18], R7 ;  /* 0x000018070e0095a7 */ /* 0x000e64000802007f */
[----:B-1----:R-:W-:Y:S05]  /*b660*/  @!P1 BRA `(.L_x_294) ;  /* 0xfffffffc00f09947 */ /* 0x002fea000383ffff */
[----:B------:R-:W-:Y:S05]  /*b670*/  BRA `(.L_x_313) ;  /* 0xfffffff000a07947 */ /* 0x000fea000383ffff */
.L_x_303:
[----:B------:R-:W-:Y:S01]  /*b680*/  BSSY B0, `(.L_x_314) ;  /* 0x0000006000007945 */ /* 0x000fe20003800000 */
[----:B------:R-:W-:-:S07]  /*b690*/  IMAD.MOV.U32 R15, RZ, RZ, -0x1 ;  /* 0xffffffffff0f7424 */ /* 0x000fce00078e00ff */
[----:B------:R-:W-:Y:S05]  /*b6a0*/  WARPSYNC.COLLECTIVE R15, `(.L_x_315) ;  /* 0x000000000f0c7348 */ /* 0x000fea0003c00000 */
[----:B------:R-:W-:Y:S02]  /*b6b0*/  ELECT P6, UR62, PT ;  /* 0x00000000003e782f */ /* 0x000fe400038c0000 */
[----:B------:R-:W-:Y:S01]  /*b6c0*/  MOV R14, UR62 ;  /* 0x0000003e000e7c02 */ /* 0x000fe20008000f00 */
[----:B------:R-:W-:Y:S10]  /*b6d0*/  ENDCOLLECTIVE ;  /* 0x000000000000791b */ /* 0x000ff40003800000 */
.L_x_315:
[----:B------:R-:W-:Y:S05]  /*b6e0*/  BSYNC B0 ;  /* 0x0000000000007941 */ /* 0x000fea0003800000 */
.L_x_314:
[----:B------:R-:W-:Y:S05]  /*b6f0*/  BRA `(.L_x_316) ;  /* 0xfffffff800f07947 */ /* 0x000fea000383ffff */
.L_x_307:
[----:B0-----:R0:W1:Y:S02]  /*b700*/  SYNCS.PHASECHK.TRANS64.TRYWAIT P0, [R7+URZ], R2 ;  /* 0x00000002070075a7 */ /* 0x001064000800017f */
[----:B-1----:R-:W-:Y:S05]  /*b710*/  @!P0 NANOSLEEP.SYNCS 0x989680 ;  /* 0x009896800000895d */ /* 0x002fea0003900000 */
[----:B------:R-:W1:Y:S02]  /*b720*/  @!P0 SYNCS.PHASECHK.TRANS64 P0, [R7+URZ], R2 ;  /* 0x00000002070085a7 */ /* 0x000e64000800007f */
[----:B-1----:R-:W-:Y:S05]  /*b730*/  @!P0 BRA `(.L_x_307) ;  /* 0xfffffffc00f08947 */ /* 0x002fea000383ffff */
[----:B------:R-:W-:Y:S05]  /*b740*/  BRA `(.L_x_317) ;  /* 0xfffffffc00307947 */ /* 0x000fea000383ffff */
.L_x_308:
[----:B0-----:R0:W1:Y:S02]  /*b750*/  SYNCS.PHASECHK.TRANS64.TRYWAIT P0, [R9+URZ], R4 ;  /* 0x00000004090075a7 */ /* 0x001064000800017f */
[----:B-1----:R-:W-:Y:S05]  /*b760*/  @!P0 NANOSLEEP.SYNCS 0x989680 ;  /* 0x009896800000895d */ /* 0x002fea0003900000 */
[----:B------:R-:W1:Y:S02]  /*b770*/  @!P0 SYNCS.PHASECHK.TRANS64 P0, [R9+URZ], R4 ;  /* 0x00000004090085a7 */ /* 0x000e64000800007f */
[----:B-1----:R-:W-:Y:S05]  /*b780*/  @!P0 BRA `(.L_x_308) ;  /* 0xfffffffc00f08947 */ /* 0x002fea000383ffff */
[----:B------:R-:W-:Y:S05]  /*b790*/  BRA `(.L_x_318) ;  /* 0xfffffffc00387947 */ /* 0x000fea000383ffff */
.L_x_319:
[----:B------:R-:W-:-:S00]  /*b7a0*/  BRA `(.L_x_319) ;  /* 0xfffffffc00fc7947 */ /* 0x000fc0000383ffff */
[----:B------:R-:W-:-:S00]  /*b7b0*/  NOP ;  /* 0x0000000000007918 */ /* 0x000fc00000000000 */
        /* <DEDUP_REMOVED lines=12> */
.L_x_320:


//--------------------- .nv.global.init           --------------------------
	.section	.nv.global.init,"aw",@progbits
.nv.global.init:
	.type		$str$22,@object
	.size		$str$22,($str$23 - $str$22)
$str$22:
        /*0000*/ 	.byte	0x6b, 0x5f, 0x74, 0x69, 0x6c, 0x65, 0x5f, 0x63, 0x6f, 0x75, 0x6e, 0x74, 0x20, 0x3e, 0x3d, 0x20
        /*0010*/ 	.byte	0x31, 0x00
	.type		$str$23,@object
	.size		$str$23,(__unnamed_1 - $str$23)
$str$23:
        /*0012*/ 	.byte	0x2f, 0x74, 0x6d, 0x70, 0x2f, 0x63, 0x75, 0x74, 0x6c, 0x61, 0x73, 0x73, 0x5f, 0x73, 0x77, 0x65
        /*0022*/ 	.byte	0x65, 0x70, 0x5f, 0x73, 0x72, 0x63, 0x2f, 0x69, 0x6e, 0x63, 0x6c, 0x75, 0x64, 0x65, 0x2f, 0x63
        /*0032*/ 	.byte	0x75, 0x74, 0x6c, 0x61, 0x73, 0x73, 0x2f, 0x67, 0x65, 0x6d, 0x6d, 0x2f, 0x63, 0x6f, 0x6c, 0x6c
        /*0042*/ 	.byte	0x65, 0x63, 0x74, 0x69, 0x76, 0x65, 0x2f, 0x73, 0x6d, 0x39, 0x30, 0x5f, 0x6d, 0x6d, 0x61, 0x5f
        /*0052*/ 	.byte	0x74, 0x6d, 0x61, 0x5f, 0x67, 0x6d, 0x6d, 0x61, 0x5f, 0x73, 0x73, 0x5f, 0x77, 0x61, 0x72, 0x70
        /*0062*/ 	.byte	0x73, 0x70, 0x65, 0x63, 0x69, 0x61, 0x6c, 0x69, 0x7a, 0x65, 0x64, 0x2e, 0x68, 0x70, 0x70, 0x00
	.type		__unnamed_1,@object
	.size		__unnamed_1,(.L_0 - __unnamed_1)
__unnamed_1:
        /*0072*/ 	.byte	0x76, 0x6f, 0x69, 0x64, 0x20, 0x63, 0x75, 0x74, 0x6c, 0x61, 0x73, 0x73, 0x3a, 0x3a, 0x67, 0x65
        /* <DEDUP_REMOVED lines=179> */
        /*0bb2*/ 	.byte	0x3a, 0x3a, 0x69, 0x64, 0x65, 0x6e, 0x74, 0x69, 0x74, 0x79, 0x5d, 0x00
.L_0:


//--------------------- .nv.shared._ZN7cutlass13device_kernelINS_4gemm6kernel13GemmUniversalIN4cute5tupleIJiiiiEEENS1_10collective13CollectiveMmaINS1_34MainloopSm90TmaGmmaWarpSpecializedILi3ENS5_IJNS4_1CILi1EEESB_SB_EEENS1_35KernelTmaWarpSpecializedCooperativeEEENS5_IJNSA_ILi128EEENSA_ILi256EEENSA_ILi64EEEEEENS_6half_tENS5_IJlSB_lEEESJ_SK_NS4_8TiledMMAINS4_8MMA_AtomIJNS4_4SM904GMMA26MMA_64x256x16_F32F16F16_SSILNSO_5MajorE0ELSQ_0ELNSO_7ScaleInE1ELSR_1EEEEEENS4_6LayoutINS5_IJNSA_ILi2EEESB_SB_EEENS5_IJSB_NSA_ILi0EEESX_EEEEENS5_IJNS4_10UnderscoreES10_S10_EEEEENS4_13SM90_TMA_LOADENS4_14ComposedLayoutINS4_7SwizzleILi3ELi4ELi3EEENS4_18smem_ptr_flag_bitsILi16EEENSU_INS5_IJNSA_ILi8EEESH_EEENS5_IJSH_SB_EEEEEEEvNS4_8identityES13_S1D_vS1E_EENS_8epilogue10collective6detail29Sm90TmaWarpSpecializedAdapterINS1H_15DefaultEpilogueISJ_SK_SK_NS1G_6thread17LinearCombinationISJ_Li1EffLNS1L_9ScaleType4KindE0ELNS_15FloatRoundStyleE2ESJ_EENS1_15EpilogueDefaultEEEEEvvEEEEvNT_6ParamsE --------------------------
	.section	.nv.shared._ZN7cutlass13device_kernelINS_4gemm6kernel13GemmUniversalIN4cute5tupleIJiiiiEEENS1_10collective13CollectiveMmaINS1_34MainloopSm90TmaGmmaWarpSpecializedILi3ENS5_IJNS4_1CILi1EEESB_SB_EEENS1_35KernelTmaWarpSpecializedCooperativeEEENS5_IJNSA_ILi128EEENSA_ILi256EEENSA_ILi64EEEEEENS_6half_tENS5_IJlSB_lEEESJ_SK_NS4_8TiledMMAINS4_8MMA_AtomIJNS4_4SM904GMMA26MMA_64x256x16_F32F16F16_SSILNSO_5MajorE0ELSQ_0ELNSO_7ScaleInE1ELSR_1EEEEEENS4_6LayoutINS5_IJNSA_ILi2EEESB_SB_EEENS5_IJSB_NSA_ILi0EEESX_EEEEENS5_IJNS4_10UnderscoreES10_S10_EEEEENS4_13SM90_TMA_LOADENS4_14ComposedLayoutINS4_7SwizzleILi3ELi4ELi3EEENS4_18smem_ptr_flag_bitsILi16EEENSU_INS5_IJNSA_ILi8EEESH_EEENS5_IJSH_SB_EEEEEEEvNS4_8identityES13_S1D_vS1E_EENS_8epilogue10collective6detail29Sm90TmaWarpSpecializedAdapterINS1H_15DefaultEpilogueISJ_SK_SK_NS1G_6thread17LinearCombinationISJ_Li1EffLNS1L_9ScaleType4KindE0ELNS_15FloatRoundStyleE2ESJ_EENS1_15EpilogueDefaultEEEEEvvEEEEvNT_6ParamsE,"aw",@nobits
	.sectionflags	@""
	.align	16
	.zero		1024


//--------------------- .nv.shared.reserved.0     --------------------------
	.section	.nv.shared.reserved.0,"aw",@nobits
	.weak		__nv_reservedSMEM_offset_0_alias
	.size		__nv_reservedSMEM_offset_0_alias, 0, 0
	.other		__nv_reservedSMEM_offset_0_alias,@"STO_CUDA_RESERVED_SHARED STV_DEFAULT"
__nv_reservedSMEM_offset_0_alias:
	.zero		0


//--------------------- .nv.global                --------------------------
	.section	.nv.global,"aw",@nobits
.nv.global:
	.type		_ZN40_INTERNAL_b79801de_4_k_cu_b95146d3_215884cute1_E,@object
	.size		_ZN40_INTERNAL_b79801de_4_k_cu_b95146d3_215884cute1_E,(_ZN40_INTERNAL_b79801de_4_k_cu_b95146d3_215884cuda3std3__45__cpo6cbeginE - _ZN40_INTERNAL_b79801de_4_k_cu_b95146d3_215884cute1_E)
_ZN40_INTERNAL_b79801de_4_k_cu_b95146d3_215884cute1_E:
	.zero		1
	.type		_ZN40_INTERNAL_b79801de_4_k_cu_b95146d3_215884cuda3std3__45__cpo6cbeginE,@object
	.size		_ZN40_INTERNAL_b79801de_4_k_cu_b95146d3_215884cuda3std3__45__cpo6cbeginE,(_ZN40_INTERNAL_b79801de_4_k_cu_b95146d3_215884cuda3std3__48in_placeE - _ZN40_INTERNAL_b79801de_4_k_cu_b95146d3_215884cuda3std3__45__cpo6cbeginE)
_ZN40_INTERNAL_b79801de_4_k_cu_b95146d3_215884cuda3std3__45__cpo6cbeginE:
	.zero		1
	.type		_ZN40_INTERNAL_b79801de_4_k_cu_b95146d3_215884cuda3std3__48in_placeE,@object
	.size		_ZN40_INTERNAL_b79801de_4_k_cu_b95146d3_215884cuda3std3__48in_placeE,(_ZN40_INTERNAL_b79801de_4_k_cu_b95146d3_215884cuda3std6ranges3__45__cpo9iter_moveE - _ZN40_INTERNAL_b79801de_4_k_cu_b95146d3_215884cuda3std3__48in_placeE)
_ZN40_INTERNAL_b79801de_4_k_cu_b95146d3_215884cuda3std3__48in_placeE:
	.zero		1
	.type		_ZN40_INTERNAL_b79801de_4_k_cu_b95146d3_215884cuda3std6ranges3__45__cpo9iter_moveE,@object
	.size		_ZN40_INTERNAL_b79801de_4_k_cu_b95146d3_215884cuda3std6ranges3__45__cpo9iter_moveE,(_ZN40_INTERNAL_b79801de_4_k_cu_b95146d3_215884cuda3std3__45__cpo5beginE - _ZN40_INTERNAL_b79801de_4_k_cu_b95146d3_215884cuda3std6ranges3__45__cpo9iter_moveE)
_ZN40_INTERNAL_b79801de_4_k_cu_b95146d3_215884cuda3std6ranges3__45__cpo9iter_moveE:
	.zero		1
	.type		_ZN40_INTERNAL_b79801de_4_k_cu_b95146d3_215884cuda3std3__45__cpo5beginE,@object
	.size		_ZN40_INTERNAL_b79801de_4_k_cu_b95146d3_215884cuda3std3__45__cpo5beginE,(_ZN40_INTERNAL_b79801de_4_k_cu_b95146d3_215884cuda3std3__442_GLOBAL__N__b79801de_4_k_cu_b95146d3_215886ignoreE - _ZN40_INTERNAL_b79801de_4_k_cu_b95146d3_215884cuda3std3__45__cpo5beginE)
_ZN40_INTERNAL_b79801de_4_k_cu_b95146d3_215884cuda3std3__45__cpo5beginE:
	.zero		1
	.type		_ZN40_INTERNAL_b79801de_4_k_cu_b95146d3_215884cuda3std3__442_GLOBAL__N__b79801de_4_k_cu_b95146d3_215886ignoreE,@object
	.size		_ZN40_INTERNAL_b79801de_4_k_cu_b95146d3_215884cuda3std3__442_GLOBAL__N__b79801de_4_k_cu_b95146d3_215886ignoreE,(_ZN40_INTERNAL_b79801de_4_k_cu_b95146d3_215884cute7productE - _ZN40_INTERNAL_b79801de_4_k_cu_b95146d3_215884cuda3std3__442_GLOBAL__N__b79801de_4_k_cu_b95146d3_215886ignoreE)
_ZN40_INTERNAL_b79801de_4_k_cu_b95146d3_215884cuda3std3__442_GLOBAL__N__b79801de_4_k_cu_b95146d3_215886ignoreE:
	.zero		1
	.type		_ZN40_INTERNAL_b79801de_4_k_cu_b95146d3_215884cute7productE,@object
	.size		_ZN40_INTERNAL_b79801de_4_k_cu_b95146d3_215884cute7productE,(_ZN40_INTERNAL_b79801de_4_k_cu_b95146d3_215884cuda3std3__45__cpo3endE - _ZN40_INTERNAL_b79801de_4_k_cu_b95146d3_215884cute7productE)
_ZN40_INTERNAL_b79801de_4_k_cu_b95146d3_215884cute7productE:
	.zero		1
	.type		_ZN40_INTERNAL_b79801de_4_k_cu_b95146d3_215884cuda3std3__45__cpo3endE,@object
	.size		_ZN40_INTERNAL_b79801de_4_k_cu_b95146d3_215884cuda3std3__45__cpo3endE,(_ZN40_INTERNAL_b79801de_4_k_cu_b95146d3_215884cuda3std3__419piecewise_constructE - _ZN40_INTERNAL_b79801de_4_k_cu_b95146d3_215884cuda3std3__45__cpo3endE)
_ZN40_INTERNAL_b79801de_4_k_cu_b95146d3_215884cuda3std3__45__cpo3endE:
	.zero		1
	.type		_ZN40_INTERNAL_b79801de_4_k_cu_b95146d3_215884cuda3std3__419piecewise_constructE,@object
	.size		_ZN40_INTERNAL_b79801de_4_k_cu_b95146d3_215884cuda3std3__419piecewise_constructE,(_ZN40_INTERNAL_b79801de_4_k_cu_b95146d3_215884cuda3std3__45__cpo4cendE - _ZN40_INTERNAL_b79801de_4_k_cu_b95146d3_215884cuda3std3__419piecewise_constructE)
_ZN40_INTERNAL_b79801de_4_k_cu_b95146d3_215884cuda3std3__419piecewise_constructE:
	.zero		1
	.type		_ZN40_INTERNAL_b79801de_4_k_cu_b95146d3_215884cuda3std3__45__cpo4cendE,@object
	.size		_ZN40_INTERNAL_b79801de_4_k_cu_b95146d3_215884cuda3std3__45__cpo4cendE,(_ZN40_INTERNAL_b79801de_4_k_cu_b95146d3_215884cuda3std6ranges3__45__cpo4swapE - _ZN40_INTERNAL_b79801de_4_k_cu_b95146d3_215884cuda3std3__45__cpo4cendE)
_ZN40_INTERNAL_b79801de_4_k_cu_b95146d3_215884cuda3std3__45__cpo4cendE:
	.zero		1
	.type		_ZN40_INTERNAL_b79801de_4_k_cu_b95146d3_215884cuda3std6ranges3__45__cpo4swapE,@object
	.size		_ZN40_INTERNAL_b79801de_4_k_cu_b95146d3_215884cuda3std6ranges3__45__cpo4swapE,(.L_8 - _ZN40_INTERNAL_b79801de_4_k_cu_b95146d3_215884cuda3std6ranges3__45__cpo4swapE)
_ZN40_INTERNAL_b79801de_4_k_cu_b95146d3_215884cuda3std6ranges3__45__cpo4swapE:
	.zero		1
.L_8:


//--------------------- .nv.constant0._ZN7cutlass13device_kernelINS_4gemm6kernel13GemmUniversalIN4cute5tupleIJiiiiEEENS1_10collective13CollectiveMmaINS1_34MainloopSm90TmaGmmaWarpSpecializedILi3ENS5_IJNS4_1CILi1EEESB_SB_EEENS1_35KernelTmaWarpSpecializedCooperativeEEENS5_IJNSA_ILi128EEENSA_ILi256EEENSA_ILi64EEEEEENS_6half_tENS5_IJlSB_lEEESJ_SK_NS4_8TiledMMAINS4_8MMA_AtomIJNS4_4SM904GMMA26MMA_64x256x16_F32F16F16_SSILNSO_5MajorE0ELSQ_0ELNSO_7ScaleInE1ELSR_1EEEEEENS4_6LayoutINS5_IJNSA_ILi2EEESB_SB_EEENS5_IJSB_NSA_ILi0EEESX_EEEEENS5_IJNS4_10UnderscoreES10_S10_EEEEENS4_13SM90_TMA_LOADENS4_14ComposedLayoutINS4_7SwizzleILi3ELi4ELi3EEENS4_18smem_ptr_flag_bitsILi16EEENSU_INS5_IJNSA_ILi8EEESH_EEENS5_IJSH_SB_EEEEEEEvNS4_8identityES13_S1D_vS1E_EENS_8epilogue10collective6detail29Sm90TmaWarpSpecializedAdapterINS1H_15DefaultEpilogueISJ_SK_SK_NS1G_6thread17LinearCombinationISJ_Li1EffLNS1L_9ScaleType4KindE0ELNS_15FloatRoundStyleE2ESJ_EENS1_15EpilogueDefaultEEEEEvvEEEEvNT_6ParamsE --------------------------
	.section	.nv.constant0._ZN7cutlass13device_kernelINS_4gemm6kernel13GemmUniversalIN4cute5tupleIJiiiiEEENS1_10collective13CollectiveMmaINS1_34MainloopSm90TmaGmmaWarpSpecializedILi3ENS5_IJNS4_1CILi1EEESB_SB_EEENS1_35KernelTmaWarpSpecializedCooperativeEEENS5_IJNSA_ILi128EEENSA_ILi256EEENSA_ILi64EEEEEENS_6half_tENS5_IJlSB_lEEESJ_SK_NS4_8TiledMMAINS4_8MMA_AtomIJNS4_4SM904GMMA26MMA_64x256x16_F32F16F16_SSILNSO_5MajorE0ELSQ_0ELNSO_7ScaleInE1ELSR_1EEEEEENS4_6LayoutINS5_IJNSA_ILi2EEESB_SB_EEENS5_IJSB_NSA_ILi0EEESX_EEEEENS5_IJNS4_10UnderscoreES10_S10_EEEEENS4_13SM90_TMA_LOADENS4_14ComposedLayoutINS4_7SwizzleILi3ELi4ELi3EEENS4_18smem_ptr_flag_bitsILi16EEENSU_INS5_IJNSA_ILi8EEESH_EEENS5_IJSH_SB_EEEEEEEvNS4_8identityES13_S1D_vS1E_EENS_8epilogue10collective6detail29Sm90TmaWarpSpecializedAdapterINS1H_15DefaultEpilogueISJ_SK_SK_NS1G_6thread17LinearCombinationISJ_Li1EffLNS1L_9ScaleType4KindE0ELNS_15FloatRoundStyleE2ESJ_EENS1_15EpilogueDefaultEEEEEvvEEEEvNT_6ParamsE,"a",@progbits
	.sectionflags	@""
	.align	4
.nv.constant0._ZN7cutlass13device_kernelINS_4gemm6kernel13GemmUniversalIN4cute5tupleIJiiiiEEENS1_10collective13CollectiveMmaINS1_34MainloopSm90TmaGmmaWarpSpecializedILi3ENS5_IJNS4_1CILi1EEESB_SB_EEENS1_35KernelTmaWarpSpecializedCooperativeEEENS5_IJNSA_ILi128EEENSA_ILi256EEENSA_ILi64EEEEEENS_6half_tENS5_IJlSB_lEEESJ_SK_NS4_8TiledMMAINS4_8MMA_AtomIJNS4_4SM904GMMA26MMA_64x256x16_F32F16F16_SSILNSO_5MajorE0ELSQ_0ELNSO_7ScaleInE1ELSR_1EEEEEENS4_6LayoutINS5_IJNSA_ILi2EEESB_SB_EEENS5_IJSB_NSA_ILi0EEESX_EEEEENS5_IJNS4_10UnderscoreES10_S10_EEEEENS4_13SM90_TMA_LOADENS4_14ComposedLayoutINS4_7SwizzleILi3ELi4ELi3EEENS4_18smem_ptr_flag_bitsILi16EEENSU_INS5_IJNSA_ILi8EEESH_EEENS5_IJSH_SB_EEEEEEEvNS4_8identityES13_S1D_vS1E_EENS_8epilogue10collective6detail29Sm90TmaWarpSpecializedAdapterINS1H_15DefaultEpilogueISJ_SK_SK_NS1G_6thread17LinearCombinationISJ_Li1EffLNS1L_9ScaleType4KindE0ELNS_15FloatRoundStyleE2ESJ_EENS1_15EpilogueDefaultEEEEEvvEEEEvNT_6ParamsE:
	.zero		1664


//--------------------- SYMBOLS --------------------------

	.type		.nv.reservedSmem.offset0,@object
	.size		.nv.reservedSmem.offset0,0x4
	.type		__assertfail,@function
